	.target	sm_90a

	.elftype	@"ET_EXEC"


//--------------------- .note.nv.tkinfo           --------------------------
	.section	.note.nv.tkinfo,"",@"SHT_NOTE"
	.sectionflags	@"SHF_NOTE_NV_TKINFO"
	.tkinfo
        /*0018*/ 	.word	0x00000002
        /*0030*/ 	.string	""
        /*0030*/ 	.string	"ptxas"
        /*0030*/ 	.string	"Cuda compilation tools, release 13.0, V13.0.88"
        /*0030*/ 	.string	"Build cuda_13.0.r13.0/compiler.36424714_0"
        /*0030*/ 	.string	"-arch sm_90a -m 64 "



//--------------------- .note.nv.cuinfo           --------------------------
	.section	.note.nv.cuinfo,"",@"SHT_NOTE"
	.sectionflags	@"SHF_NOTE_NV_CUINFO"
        /*0018*/ 	.short	0x0002
        /*001a*/ 	.short	0x005a
        /*001c*/ 	.short	0x0082
	.zero		2


//--------------------- .nv.info                  --------------------------
	.section	.nv.info,"",@"SHT_CUDA_INFO"
	.align	4


	//----- nvinfo : EIATTR_REGCOUNT
	.align		4
        /*0000*/ 	.byte	0x04, 0x2f
        /*0002*/ 	.short	(.L_15 - .L_14)
	.align		4
.L_14:
        /*0004*/ 	.word	index@(_ZN7cutlass13device_kernelINS_4gemm6kernel13GemmUniversalIN4cute5tupleIJiiiiEEENS1_10collective13CollectiveMmaINS1_34MainloopSm90TmaGmmaWarpSpecializedILi28ENS5_IJNS4_1CILi8EEENSA_ILi1EEESC_EEENS1_32KernelTmaWarpSpecializedPingpongEEENS5_IJNSA_ILi64EEESG_NSA_ILi32EEEEEENS_10bfloat16_tENS5_IJlSC_lEEESJ_SK_NS4_8TiledMMAINS4_8MMA_AtomIJNS4_4SM904GMMA27MMA_64x64x16_F32BF16BF16_SSILNSO_5MajorE0ELSQ_0ELNSO_7ScaleInE1ELSR_1EEEEEENS4_6LayoutINS5_IJSC_SC_SC_EEENS5_IJNSA_ILi0EEESW_SW_EEEEENS5_IJNS4_10UnderscoreESZ_SZ_EEEEENS4_13SM90_TMA_LOADENS4_14ComposedLayoutINS4_7SwizzleILi2ELi4ELi3EEENS4_18smem_ptr_flag_bitsILi16EEENSU_INS5_IJSB_SH_EEENS5_IJSH_SC_EEEEEEEvNS4_8identityENS4_23SM90_TMA_LOAD_MULTICASTES1B_vS1C_EENS_8epilogue10collective6detail29Sm90TmaWarpSpecializedAdapterINS1G_15DefaultEpilogueISJ_SK_SK_NS1F_6thread17LinearCombinationISJ_Li1EffLNS1K_9ScaleType4KindE0ELNS_15FloatRoundStyleE2ESJ_EENS1_15EpilogueDefaultEEEEEvvEEEEvNT_6ParamsE)
        /*0008*/ 	.word	0x000000a8


	//----- nvinfo : EIATTR_FRAME_SIZE
	.align		4
.L_15:
        /*000c*/ 	.byte	0x04, 0x11
        /*000e*/ 	.short	(.L_17 - .L_16)
	.align		4
.L_16:
        /*0010*/ 	.word	index@(_ZN7cutlass13device_kernelINS_4gemm6kernel13GemmUniversalIN4cute5tupleIJiiiiEEENS1_10collective13CollectiveMmaINS1_34MainloopSm90TmaGmmaWarpSpecializedILi28ENS5_IJNS4_1CILi8EEENSA_ILi1EEESC_EEENS1_32KernelTmaWarpSpecializedPingpongEEENS5_IJNSA_ILi64EEESG_NSA_ILi32EEEEEENS_10bfloat16_tENS5_IJlSC_lEEESJ_SK_NS4_8TiledMMAINS4_8MMA_AtomIJNS4_4SM904GMMA27MMA_64x64x16_F32BF16BF16_SSILNSO_5MajorE0ELSQ_0ELNSO_7ScaleInE1ELSR_1EEEEEENS4_6LayoutINS5_IJSC_SC_SC_EEENS5_IJNSA_ILi0EEESW_SW_EEEEENS5_IJNS4_10UnderscoreESZ_SZ_EEEEENS4_13SM90_TMA_LOADENS4_14ComposedLayoutINS4_7SwizzleILi2ELi4ELi3EEENS4_18smem_ptr_flag_bitsILi16EEENSU_INS5_IJSB_SH_EEENS5_IJSH_SC_EEEEEEEvNS4_8identityENS4_23SM90_TMA_LOAD_MULTICASTES1B_vS1C_EENS_8epilogue10collective6detail29Sm90TmaWarpSpecializedAdapterINS1G_15DefaultEpilogueISJ_SK_SK_NS1F_6thread17LinearCombinationISJ_Li1EffLNS1K_9ScaleType4KindE0ELNS_15FloatRoundStyleE2ESJ_EENS1_15EpilogueDefaultEEEEEvvEEEEvNT_6ParamsE)
        /*0014*/ 	.word	0x00000008


	//----- nvinfo : EIATTR_MIN_STACK_SIZE
	.align		4
.L_17:
        /*0018*/ 	.byte	0x04, 0x12
        /*001a*/ 	.short	(.L_19 - .L_18)
	.align		4
.L_18:
        /*001c*/ 	.word	index@(_ZN7cutlass13device_kernelINS_4gemm6kernel13GemmUniversalIN4cute5tupleIJiiiiEEENS1_10collective13CollectiveMmaINS1_34MainloopSm90TmaGmmaWarpSpecializedILi28ENS5_IJNS4_1CILi8EEENSA_ILi1EEESC_EEENS1_32KernelTmaWarpSpecializedPingpongEEENS5_IJNSA_ILi64EEESG_NSA_ILi32EEEEEENS_10bfloat16_tENS5_IJlSC_lEEESJ_SK_NS4_8TiledMMAINS4_8MMA_AtomIJNS4_4SM904GMMA27MMA_64x64x16_F32BF16BF16_SSILNSO_5MajorE0ELSQ_0ELNSO_7ScaleInE1ELSR_1EEEEEENS4_6LayoutINS5_IJSC_SC_SC_EEENS5_IJNSA_ILi0EEESW_SW_EEEEENS5_IJNS4_10UnderscoreESZ_SZ_EEEEENS4_13SM90_TMA_LOADENS4_14ComposedLayoutINS4_7SwizzleILi2ELi4ELi3EEENS4_18smem_ptr_flag_bitsILi16EEENSU_INS5_IJSB_SH_EEENS5_IJSH_SC_EEEEEEEvNS4_8identityENS4_23SM90_TMA_LOAD_MULTICASTES1B_vS1C_EENS_8epilogue10collective6detail29Sm90TmaWarpSpecializedAdapterINS1G_15DefaultEpilogueISJ_SK_SK_NS1F_6thread17LinearCombinationISJ_Li1EffLNS1K_9ScaleType4KindE0ELNS_15FloatRoundStyleE2ESJ_EENS1_15EpilogueDefaultEEEEEvvEEEEvNT_6ParamsE)
        /*0020*/ 	.word	0x00000008
.L_19:


//--------------------- .nv.compat                --------------------------
	.section	.nv.compat,"",@"SHT_CUDA_COMPAT_INFO"
	.align	4
        /*0000*/ 	.byte	0x02, 0x09, 0x01, 0x00, 0x02, 0x02, 0x04, 0x00, 0x02, 0x05, 0x05, 0x00, 0x03, 0x07, 0x01, 0x01
        /*0010*/ 	.byte	0x02, 0x03, 0x01, 0x00, 0x02, 0x06, 0x01, 0x00, 0x04, 0x0b, 0x08, 0x00, 0x00, 0x00, 0x00, 0x00
        /*0020*/ 	.byte	0x00, 0x00, 0x00, 0x00


//--------------------- .nv.info._ZN7cutlass13device_kernelINS_4gemm6kernel13GemmUniversalIN4cute5tupleIJiiiiEEENS1_10collective13CollectiveMmaINS1_34MainloopSm90TmaGmmaWarpSpecializedILi28ENS5_IJNS4_1CILi8EEENSA_ILi1EEESC_EEENS1_32KernelTmaWarpSpecializedPingpongEEENS5_IJNSA_ILi64EEESG_NSA_ILi32EEEEEENS_10bfloat16_tENS5_IJlSC_lEEESJ_SK_NS4_8TiledMMAINS4_8MMA_AtomIJNS4_4SM904GMMA27MMA_64x64x16_F32BF16BF16_SSILNSO_5MajorE0ELSQ_0ELNSO_7ScaleInE1ELSR_1EEEEEENS4_6LayoutINS5_IJSC_SC_SC_EEENS5_IJNSA_ILi0EEESW_SW_EEEEENS5_IJNS4_10UnderscoreESZ_SZ_EEEEENS4_13SM90_TMA_LOADENS4_14ComposedLayoutINS4_7SwizzleILi2ELi4ELi3EEENS4_18smem_ptr_flag_bitsILi16EEENSU_INS5_IJSB_SH_EEENS5_IJSH_SC_EEEEEEEvNS4_8identityENS4_23SM90_TMA_LOAD_MULTICASTES1B_vS1C_EENS_8epilogue10collective6detail29Sm90TmaWarpSpecializedAdapterINS1G_15DefaultEpilogueISJ_SK_SK_NS1F_6thread17LinearCombinationISJ_Li1EffLNS1K_9ScaleType4KindE0ELNS_15FloatRoundStyleE2ESJ_EENS1_15EpilogueDefaultEEEEEvvEEEEvNT_6ParamsE --------------------------
	.section	.nv.info._ZN7cutlass13device_kernelINS_4gemm6kernel13GemmUniversalIN4cute5tupleIJiiiiEEENS1_10collective13CollectiveMmaINS1_34MainloopSm90TmaGmmaWarpSpecializedILi28ENS5_IJNS4_1CILi8EEENSA_ILi1EEESC_EEENS1_32KernelTmaWarpSpecializedPingpongEEENS5_IJNSA_ILi64EEESG_NSA_ILi32EEEEEENS_10bfloat16_tENS5_IJlSC_lEEESJ_SK_NS4_8TiledMMAINS4_8MMA_AtomIJNS4_4SM904GMMA27MMA_64x64x16_F32BF16BF16_SSILNSO_5MajorE0ELSQ_0ELNSO_7ScaleInE1ELSR_1EEEEEENS4_6LayoutINS5_IJSC_SC_SC_EEENS5_IJNSA_ILi0EEESW_SW_EEEEENS5_IJNS4_10UnderscoreESZ_SZ_EEEEENS4_13SM90_TMA_LOADENS4_14ComposedLayoutINS4_7SwizzleILi2ELi4ELi3EEENS4_18smem_ptr_flag_bitsILi16EEENSU_INS5_IJSB_SH_EEENS5_IJSH_SC_EEEEEEEvNS4_8identityENS4_23SM90_TMA_LOAD_MULTICASTES1B_vS1C_EENS_8epilogue10collective6detail29Sm90TmaWarpSpecializedAdapterINS1G_15DefaultEpilogueISJ_SK_SK_NS1F_6thread17LinearCombinationISJ_Li1EffLNS1K_9ScaleType4KindE0ELNS_15FloatRoundStyleE2ESJ_EENS1_15EpilogueDefaultEEEEEvvEEEEvNT_6ParamsE,"",@"SHT_CUDA_INFO"
	.sectionflags	@""
	.align	4


	//----- nvinfo : EIATTR_CUDA_API_VERSION
	.align		4
        /*0000*/ 	.byte	0x04, 0x37
        /*0002*/ 	.short	(.L_21 - .L_20)
.L_20:
        /*0004*/ 	.word	0x00000082


	//----- nvinfo : EIATTR_KPARAM_INFO
	.align		4
.L_21:
        /*0008*/ 	.byte	0x04, 0x17
        /*000a*/ 	.short	(.L_23 - .L_22)
.L_22:
        /*000c*/ 	.word	0x00000000
        /*0010*/ 	.short	0x0000
        /*0012*/ 	.short	0x0070
        /*0014*/ 	.byte	0x00, 0xf0, 0x01, 0x10


	//----- nvinfo : EIATTR_SPARSE_MMA_MASK
	.align		4
.L_23:
        /*0018*/ 	.byte	0x03, 0x50
        /*001a*/ 	.short	0x0000


	//----- nvinfo : EIATTR_MAXREG_COUNT
	.align		4
        /*001c*/ 	.byte	0x03, 0x1b
        /*001e*/ 	.short	0x00a8


	//----- nvinfo : EIATTR_NUM_BARRIERS
	.align		4
        /*0020*/ 	.byte	0x02, 0x4c
        /*0022*/ 	.byte	0x01
	.zero		1


	//----- nvinfo : EIATTR_EXTERNS
	.align		4
        /*0024*/ 	.byte	0x04, 0x0f
        /*0026*/ 	.short	(.L_25 - .L_24)


	//   ....[0]....
	.align		4
.L_24:
        /*0028*/ 	.word	index@(__assertfail)


	//----- nvinfo : EIATTR_ANNOTATIONS
	.align		4
.L_25:
        /*002c*/ 	.byte	0x04, 0x55
        /*002e*/ 	.short	(.L_27 - .L_26)


	//   ....[0]....
.L_26:
        /*0030*/ 	.word	0x00000001
        /*0034*/ 	.byte	0xe0, 0x10, 0x00, 0x00, 0x01, 0x00, 0x00, 0x00, 0xd0, 0x46, 0x00, 0x00, 0x01, 0x00, 0x00, 0x00
        /*0044*/ 	.byte	0x50, 0x53, 0x00, 0x00


	//----- nvinfo : EIATTR_MERCURY_ISA_VERSION
	.align		4
.L_27:
        /*0048*/ 	.byte	0x03, 0x5f
        /*004a*/ 	.short	0x0101


	//----- nvinfo : EIATTR_INT_WARP_WIDE_INSTR_OFFSETS
	.align		4
        /*004c*/ 	.byte	0x04, 0x31
        /*004e*/ 	.short	(.L_29 - .L_28)


	//   ....[0]....
.L_28:
        /*0050*/ 	.word	0x000008a0


	//   ....[1]....
        /*0054*/ 	.word	0x000008c0


	//   ....[2]....
        /*0058*/ 	.word	0x000008e0


	//   ....[3]....
        /*005c*/ 	.word	0x00000a20


	//   ....[4]....
        /*0060*/ 	.word	0x00000a30


	//   ....[5]....
        /*0064*/ 	.word	0x00000a40


	//   ....[6]....
        /*0068*/ 	.word	0x00000ad0


	//   ....[7]....
        /*006c*/ 	.word	0x00000b20


	//   ....[8]....
        /*0070*/ 	.word	0x00002150


	//----- nvinfo : EIATTR_COOP_GROUP_MASK_REGIDS
	.align		4
.L_29:
        /*0074*/ 	.byte	0x04, 0x29
        /*0076*/ 	.short	(.L_31 - .L_30)


	//   ....[0]....
.L_30:
        /*0078*/ 	.word	0xffffffff


	//   ....[1]....
        /*007c*/ 	.word	0xffffffff


	//   ....[2]....
        /*0080*/ 	.word	0xffffffff


	//   ....[3]....
        /*0084*/ 	.word	0xffffffff


	//   ....[4]....
        /*0088*/ 	.word	0xffffffff


	//   ....[5]....
        /*008c*/ 	.word	0xffffffff


	//   ....[6]....
        /*0090*/ 	.word	0xffffffff


	//----- nvinfo : EIATTR_COOP_GROUP_INSTR_OFFSETS
	.align		4
.L_31:
        /*0094*/ 	.byte	0x04, 0x28
        /*0096*/ 	.short	(.L_33 - .L_32)


	//   ....[0]....
.L_32:
        /*0098*/ 	.word	0x00000070


	//   ....[1]....
        /*009c*/ 	.word	0x00000080


	//   ....[2]....
        /*00a0*/ 	.word	0x00000140


	//   ....[3]....
        /*00a4*/ 	.word	0x00000650


	//   ....[4]....
        /*00a8*/ 	.word	0x00000690


	//   ....[5]....
        /*00ac*/ 	.word	0x00000a60


	//   ....[6]....
        /*00b0*/ 	.word	0x00000c80


	//----- nvinfo : EIATTR_REG_RECONFIG
	.align		4
.L_33:
        /*00b4*/ 	.byte	0x01, 0x54
	.zero		2


	//----- nvinfo : EIATTR_SYSCALL_OFFSETS
	.align		4
        /*00b8*/ 	.byte	0x04, 0x46
        /*00ba*/ 	.short	(.L_35 - .L_34)


	//   ....[0]....
.L_34:
        /*00bc*/ 	.word	0x00001b90


	//----- nvinfo : EIATTR_MBARRIER_INSTR_OFFSETS
	.align		4
.L_35:
        /*00c0*/ 	.byte	0x04, 0x39
        /*00c2*/ 	.short	(.L_37 - .L_36)


	//   ....[0]....
.L_36:
        /*00c4*/ 	.word	0x000002a0
        /*00c8*/ 	.word	0x000000ff
        /*00cc*/ 	.word	0x00000000
        /*00d0*/ 	.short	0x0100
        /*00d2*/ 	.byte	0x08
	.zero		1


	//   ....[1]....
        /*00d4*/ 	.word	0x000002b0
        /*00d8*/ 	.word	0x000000ff
        /*00dc*/ 	.word	0x000000e0
        /*00e0*/ 	.short	0x0100
        /*00e2*/ 	.byte	0x08
	.zero		1


	//   ....[2]....
        /*00e4*/ 	.word	0x000002c0
        /*00e8*/ 	.word	0x000000ff
        /*00ec*/ 	.word	0x00000008
        /*00f0*/ 	.short	0x0100
        /*00f2*/ 	.byte	0x08
	.zero		1


	//   ....[3]....
        /*00f4*/ 	.word	0x000002d0
        /*00f8*/ 	.word	0x000000ff
        /*00fc*/ 	.word	0x000000e8
        /*0100*/ 	.short	0x0100
        /*0102*/ 	.byte	0x08
	.zero		1


	//   ....[4]....
        /*0104*/ 	.word	0x000002e0
        /*0108*/ 	.word	0x000000ff
        /*010c*/ 	.word	0x00000010
        /*0110*/ 	.short	0x0100
        /*0112*/ 	.byte	0x08
	.zero		1


	//   ....[5]....
        /*0114*/ 	.word	0x000002f0
        /*0118*/ 	.word	0x000000ff
        /*011c*/ 	.word	0x000000f0
        /*0120*/ 	.short	0x0100
        /*0122*/ 	.byte	0x08
	.zero		1


	//   ....[6]....
        /*0124*/ 	.word	0x00000300
        /*0128*/ 	.word	0x000000ff
        /*012c*/ 	.word	0x00000018
        /*0130*/ 	.short	0x0100
        /*0132*/ 	.byte	0x08
	.zero		1


	//   ....[7]....
        /*0134*/ 	.word	0x00000310
        /*0138*/ 	.word	0x000000ff
        /*013c*/ 	.word	0x000000f8
        /*0140*/ 	.short	0x0100
        /*0142*/ 	.byte	0x08
	.zero		1


	//   ....[8]....
        /*0144*/ 	.word	0x00000320
        /*0148*/ 	.word	0x000000ff
        /*014c*/ 	.word	0x00000020
        /*0150*/ 	.short	0x0100
        /*0152*/ 	.byte	0x08
	.zero		1


	//   ....[9]....
        /*0154*/ 	.word	0x00000330
        /*0158*/ 	.word	0x000000ff
        /*015c*/ 	.word	0x00000100
        /*0160*/ 	.short	0x0100
        /*0162*/ 	.byte	0x08
	.zero		1


	//   ....[10]....
        /*0164*/ 	.word	0x00000340
        /*0168*/ 	.word	0x000000ff
        /*016c*/ 	.word	0x00000028
        /*0170*/ 	.short	0x0100
        /*0172*/ 	.byte	0x08
	.zero		1


	//   ....[11]....
        /*0174*/ 	.word	0x00000350
        /*0178*/ 	.word	0x000000ff
        /*017c*/ 	.word	0x00000108
        /*0180*/ 	.short	0x0100
        /*0182*/ 	.byte	0x08
	.zero		1


	//   ....[12]....
        /*0184*/ 	.word	0x00000360
        /*0188*/ 	.word	0x000000ff
        /*018c*/ 	.word	0x00000030
        /*0190*/ 	.short	0x0100
        /*0192*/ 	.byte	0x08
	.zero		1


	//   ....[13]....
        /*0194*/ 	.word	0x00000370
        /*0198*/ 	.word	0x000000ff
        /*019c*/ 	.word	0x00000110
        /*01a0*/ 	.short	0x0100
        /*01a2*/ 	.byte	0x08
	.zero		1


	//   ....[14]....
        /*01a4*/ 	.word	0x00000380
        /*01a8*/ 	.word	0x000000ff
        /*01ac*/ 	.word	0x00000038
        /*01b0*/ 	.short	0x0100
        /*01b2*/ 	.byte	0x08
	.zero		1


	//   ....[15]....
        /*01b4*/ 	.word	0x00000390
        /*01b8*/ 	.word	0x000000ff
        /*01bc*/ 	.word	0x00000118
        /*01c0*/ 	.short	0x0100
        /*01c2*/ 	.byte	0x08
	.zero		1


	//   ....[16]....
        /*01c4*/ 	.word	0x000003a0
        /*01c8*/ 	.word	0x000000ff
        /*01cc*/ 	.word	0x00000040
        /*01d0*/ 	.short	0x0100
        /*01d2*/ 	.byte	0x08
	.zero		1


	//   ....[17]....
        /*01d4*/ 	.word	0x000003b0
        /*01d8*/ 	.word	0x000000ff
        /*01dc*/ 	.word	0x00000120
        /*01e0*/ 	.short	0x0100
        /*01e2*/ 	.byte	0x08
	.zero		1


	//   ....[18]....
        /*01e4*/ 	.word	0x000003c0
        /*01e8*/ 	.word	0x000000ff
        /*01ec*/ 	.word	0x00000048
        /*01f0*/ 	.short	0x0100
        /*01f2*/ 	.byte	0x08
	.zero		1


	//   ....[19]....
        /*01f4*/ 	.word	0x000003d0
        /*01f8*/ 	.word	0x000000ff
        /*01fc*/ 	.word	0x00000128
        /*0200*/ 	.short	0x0100
        /*0202*/ 	.byte	0x08
	.zero		1


	//   ....[20]....
        /*0204*/ 	.word	0x000003e0
        /*0208*/ 	.word	0x000000ff
        /*020c*/ 	.word	0x00000050
        /*0210*/ 	.short	0x0100
        /*0212*/ 	.byte	0x08
	.zero		1


	//   ....[21]....
        /*0214*/ 	.word	0x000003f0
        /*0218*/ 	.word	0x000000ff
        /*021c*/ 	.word	0x00000130
        /*0220*/ 	.short	0x0100
        /*0222*/ 	.byte	0x08
	.zero		1


	//   ....[22]....
        /*0224*/ 	.word	0x00000400
        /*0228*/ 	.word	0x000000ff
        /*022c*/ 	.word	0x00000058
        /*0230*/ 	.short	0x0100
        /*0232*/ 	.byte	0x08
	.zero		1


	//   ....[23]....
        /*0234*/ 	.word	0x00000410
        /*0238*/ 	.word	0x000000ff
        /*023c*/ 	.word	0x00000138
        /*0240*/ 	.short	0x0100
        /*0242*/ 	.byte	0x08
	.zero		1


	//   ....[24]....
        /*0244*/ 	.word	0x00000420
        /*0248*/ 	.word	0x000000ff
        /*024c*/ 	.word	0x00000060
        /*0250*/ 	.short	0x0100
        /*0252*/ 	.byte	0x08
	.zero		1


	//   ....[25]....
        /*0254*/ 	.word	0x00000430
        /*0258*/ 	.word	0x000000ff
        /*025c*/ 	.word	0x00000140
        /*0260*/ 	.short	0x0100
        /*0262*/ 	.byte	0x08
	.zero		1


	//   ....[26]....
        /*0264*/ 	.word	0x00000440
        /*0268*/ 	.word	0x000000ff
        /*026c*/ 	.word	0x00000068
        /*0270*/ 	.short	0x0100
        /*0272*/ 	.byte	0x08
	.zero		1


	//   ....[27]....
        /*0274*/ 	.word	0x00000450
        /*0278*/ 	.word	0x000000ff
        /*027c*/ 	.word	0x00000148
        /*0280*/ 	.short	0x0100
        /*0282*/ 	.byte	0x08
	.zero		1


	//   ....[28]....
        /*0284*/ 	.word	0x00000460
        /*0288*/ 	.word	0x000000ff
        /*028c*/ 	.word	0x00000070
        /*0290*/ 	.short	0x0100
        /*0292*/ 	.byte	0x08
	.zero		1


	//   ....[29]....
        /*0294*/ 	.word	0x00000470
        /*0298*/ 	.word	0x000000ff
        /*029c*/ 	.word	0x00000150
        /*02a0*/ 	.short	0x0100
        /*02a2*/ 	.byte	0x08
	.zero		1


	//   ....[30]....
        /*02a4*/ 	.word	0x00000480
        /*02a8*/ 	.word	0x000000ff
        /*02ac*/ 	.word	0x00000078
        /*02b0*/ 	.short	0x0100
        /*02b2*/ 	.byte	0x08
	.zero		1


	//   ....[31]....
        /*02b4*/ 	.word	0x00000490
        /*02b8*/ 	.word	0x000000ff
        /*02bc*/ 	.word	0x00000158
        /*02c0*/ 	.short	0x0100
        /*02c2*/ 	.byte	0x08
	.zero		1


	//   ....[32]....
        /*02c4*/ 	.word	0x000004a0
        /*02c8*/ 	.word	0x000000ff
        /*02cc*/ 	.word	0x00000080
        /*02d0*/ 	.short	0x0100
        /*02d2*/ 	.byte	0x08
	.zero		1


	//   ....[33]....
        /*02d4*/ 	.word	0x000004b0
        /*02d8*/ 	.word	0x000000ff
        /*02dc*/ 	.word	0x00000160
        /*02e0*/ 	.short	0x0100
        /*02e2*/ 	.byte	0x08
	.zero		1


	//   ....[34]....
        /*02e4*/ 	.word	0x000004c0
        /*02e8*/ 	.word	0x000000ff
        /*02ec*/ 	.word	0x00000088
        /*02f0*/ 	.short	0x0100
        /*02f2*/ 	.byte	0x08
	.zero		1


	//   ....[35]....
        /*02f4*/ 	.word	0x000004d0
        /*02f8*/ 	.word	0x000000ff
        /*02fc*/ 	.word	0x00000168
        /*0300*/ 	.short	0x0100
        /*0302*/ 	.byte	0x08
	.zero		1


	//   ....[36]....
        /*0304*/ 	.word	0x000004e0
        /*0308*/ 	.word	0x000000ff
        /*030c*/ 	.word	0x00000090
        /*0310*/ 	.short	0x0100
        /*0312*/ 	.byte	0x08
	.zero		1


	//   ....[37]....
        /*0314*/ 	.word	0x000004f0
        /*0318*/ 	.word	0x000000ff
        /*031c*/ 	.word	0x00000170
        /*0320*/ 	.short	0x0100
        /*0322*/ 	.byte	0x08
	.zero		1


	//   ....[38]....
        /*0324*/ 	.word	0x00000500
        /*0328*/ 	.word	0x000000ff
        /*032c*/ 	.word	0x00000098
        /*0330*/ 	.short	0x0100
        /*0332*/ 	.byte	0x08
	.zero		1


	//   ....[39]....
        /*0334*/ 	.word	0x00000510
        /*0338*/ 	.word	0x000000ff
        /*033c*/ 	.word	0x00000178
        /*0340*/ 	.short	0x0100
        /*0342*/ 	.byte	0x08
	.zero		1


	//   ....[40]....
        /*0344*/ 	.word	0x00000520
        /*0348*/ 	.word	0x000000ff
        /*034c*/ 	.word	0x000000a0
        /*0350*/ 	.short	0x0100
        /*0352*/ 	.byte	0x08
	.zero		1


	//   ....[41]....
        /*0354*/ 	.word	0x00000530
        /*0358*/ 	.word	0x000000ff
        /*035c*/ 	.word	0x00000180
        /*0360*/ 	.short	0x0100
        /*0362*/ 	.byte	0x08
	.zero		1


	//   ....[42]....
        /*0364*/ 	.word	0x00000540
        /*0368*/ 	.word	0x000000ff
        /*036c*/ 	.word	0x000000a8
        /*0370*/ 	.short	0x0100
        /*0372*/ 	.byte	0x08
	.zero		1


	//   ....[43]....
        /*0374*/ 	.word	0x00000550
        /*0378*/ 	.word	0x000000ff
        /*037c*/ 	.word	0x00000188
        /*0380*/ 	.short	0x0100
        /*0382*/ 	.byte	0x08
	.zero		1


	//   ....[44]....
        /*0384*/ 	.word	0x00000560
        /*0388*/ 	.word	0x000000ff
        /*038c*/ 	.word	0x000000b0
        /*0390*/ 	.short	0x0100
        /*0392*/ 	.byte	0x08
	.zero		1


	//   ....[45]....
        /*0394*/ 	.word	0x00000570
        /*0398*/ 	.word	0x000000ff
        /*039c*/ 	.word	0x00000190
        /*03a0*/ 	.short	0x0100
        /*03a2*/ 	.byte	0x08
	.zero		1


	//   ....[46]....
        /*03a4*/ 	.word	0x00000580
        /*03a8*/ 	.word	0x000000ff
        /*03ac*/ 	.word	0x000000b8
        /*03b0*/ 	.short	0x0100
        /*03b2*/ 	.byte	0x08
	.zero		1


	//   ....[47]....
        /*03b4*/ 	.word	0x00000590
        /*03b8*/ 	.word	0x000000ff
        /*03bc*/ 	.word	0x00000198
        /*03c0*/ 	.short	0x0100
        /*03c2*/ 	.byte	0x08
	.zero		1


	//   ....[48]....
        /*03c4*/ 	.word	0x000005a0
        /*03c8*/ 	.word	0x000000ff
        /*03cc*/ 	.word	0x000000c0
        /*03d0*/ 	.short	0x0100
        /*03d2*/ 	.byte	0x08
	.zero		1


	//   ....[49]....
        /*03d4*/ 	.word	0x000005b0
        /*03d8*/ 	.word	0x000000ff
        /*03dc*/ 	.word	0x000001a0
        /*03e0*/ 	.short	0x0100
        /*03e2*/ 	.byte	0x08
	.zero		1


	//   ....[50]....
        /*03e4*/ 	.word	0x000005c0
        /*03e8*/ 	.word	0x000000ff
        /*03ec*/ 	.word	0x000000c8
        /*03f0*/ 	.short	0x0100
        /*03f2*/ 	.byte	0x08
	.zero		1


	//   ....[51]....
        /*03f4*/ 	.word	0x000005d0
        /*03f8*/ 	.word	0x000000ff
        /*03fc*/ 	.word	0x000001a8
        /*0400*/ 	.short	0x0100
        /*0402*/ 	.byte	0x08
	.zero		1


	//   ....[52]....
        /*0404*/ 	.word	0x000005e0
        /*0408*/ 	.word	0x000000ff
        /*040c*/ 	.word	0x000000d0
        /*0410*/ 	.short	0x0100
        /*0412*/ 	.byte	0x08
	.zero		1


	//   ....[53]....
        /*0414*/ 	.word	0x000005f0
        /*0418*/ 	.word	0x000000ff
        /*041c*/ 	.word	0x000001b0
        /*0420*/ 	.short	0x0100
        /*0422*/ 	.byte	0x08
	.zero		1


	//   ....[54]....
        /*0424*/ 	.word	0x00000600
        /*0428*/ 	.word	0x000000ff
        /*042c*/ 	.word	0x000000d8
        /*0430*/ 	.short	0x0100
        /*0432*/ 	.byte	0x08
	.zero		1


	//   ....[55]....
        /*0434*/ 	.word	0x00000610
        /*0438*/ 	.word	0x000000ff
        /*043c*/ 	.word	0x000001b8
        /*0440*/ 	.short	0x0100
        /*0442*/ 	.byte	0x08
	.zero		1


	//   ....[56]....
        /*0444*/ 	.word	0x00000b60
        /*0448*/ 	.word	0x000000ff
        /*044c*/ 	.word	0x000001f0
        /*0450*/ 	.short	0x0100
        /*0452*/ 	.byte	0x08
	.zero		1


	//   ....[57]....
        /*0454*/ 	.word	0x00000be0
        /*0458*/ 	.word	0x000000ff
        /*045c*/ 	.word	0x000001f8
        /*0460*/ 	.short	0x0100
        /*0462*/ 	.byte	0x08
	.zero		1


	//   ....[58]....
        /*0464*/ 	.word	0x00000c00
        /*0468*/ 	.word	0x000000ff
        /*046c*/ 	.word	0x000001d0
        /*0470*/ 	.short	0x0100
        /*0472*/ 	.byte	0x09
	.zero		1


	//   ....[59]....
        /*0474*/ 	.word	0x00000c10
        /*0478*/ 	.word	0x000000ff
        /*047c*/ 	.word	0x000001d8
        /*0480*/ 	.short	0x0100
        /*0482*/ 	.byte	0x09
	.zero		1


	//   ....[60]....
        /*0484*/ 	.word	0x00000c20
        /*0488*/ 	.word	0x000000ff
        /*048c*/ 	.word	0x000001e0
        /*0490*/ 	.short	0x0100
        /*0492*/ 	.byte	0x09
	.zero		1


	//   ....[61]....
        /*0494*/ 	.word	0x00000c30
        /*0498*/ 	.word	0x000000ff
        /*049c*/ 	.word	0x000001e8
        /*04a0*/ 	.short	0x0100
        /*04a2*/ 	.byte	0x09
	.zero		1


	//   ....[62]....
        /*04a4*/ 	.word	0x00001a70
        /*04a8*/ 	.word	0x0000003f
        /*04ac*/ 	.word	0x00000000
        /*04b0*/ 	.short	0x010a
        /*04b2*/ 	.byte	0x2a
	.zero		1


	//   ....[63]....
        /*04b4*/ 	.word	0x00001c10
        /*04b8*/ 	.word	0x00000003
        /*04bc*/ 	.word	0x00000000
        /*04c0*/ 	.short	0x010a
        /*04c2*/ 	.byte	0x3f
	.zero		1


	//   ....[64]....
        /*04c4*/ 	.word	0x00001c50
        /*04c8*/ 	.word	0x00000003
        /*04cc*/ 	.word	0x00000000
        /*04d0*/ 	.short	0x010a
        /*04d2*/ 	.byte	0x3f
	.zero		1


	//   ....[65]....
        /*04d4*/ 	.word	0x00001e50
        /*04d8*/ 	.word	0x000000ff
        /*04dc*/ 	.word	0x00000000
        /*04e0*/ 	.short	0x010a
        /*04e2*/ 	.byte	0x04
	.zero		1


	//   ....[66]....
        /*04e4*/ 	.word	0x00001e90
        /*04e8*/ 	.word	0x000000ff
        /*04ec*/ 	.word	0x00000000
        /*04f0*/ 	.short	0x010a
        /*04f2*/ 	.byte	0x04
	.zero		1


	//   ....[67]....
        /*04f4*/ 	.word	0x00001ff0
        /*04f8*/ 	.word	0x00000005
        /*04fc*/ 	.word	0x00000000
        /*0500*/ 	.short	0x0101
        /*0502*/ 	.byte	0x3f
	.zero		1


	//   ....[68]....
        /*0504*/ 	.word	0x000020f0
        /*0508*/ 	.word	0x00000040
        /*050c*/ 	.word	0x00000000
        /*0510*/ 	.short	0x0101
        /*0512*/ 	.byte	0x2f
	.zero		1


	//   ....[69]....
        /*0514*/ 	.word	0x000021f0
        /*0518*/ 	.word	0x00000003
        /*051c*/ 	.word	0x00000000
        /*0520*/ 	.short	0x0101
        /*0522*/ 	.byte	0x3f
	.zero		1


	//   ....[70]....
        /*0524*/ 	.word	0x000022b0
        /*0528*/ 	.word	0x0000003f
        /*052c*/ 	.word	0x00000010
        /*0530*/ 	.short	0x010a
        /*0532*/ 	.byte	0x2a
	.zero		1


	//   ....[71]....
        /*0534*/ 	.word	0x000046f0
        /*0538*/ 	.word	0x00000042
        /*053c*/ 	.word	0x00000000
        /*0540*/ 	.short	0x0101
        /*0542*/ 	.byte	0x2f
	.zero		1


	//   ....[72]....
        /*0544*/ 	.word	0x000050a0
        /*0548*/ 	.word	0x0000000d
        /*054c*/ 	.word	0x000000e0
        /*0550*/ 	.short	0x010a
        /*0552*/ 	.byte	0x3f
	.zero		1


	//   ....[73]....
        /*0554*/ 	.word	0x00005460
        /*0558*/ 	.word	0x00000002
        /*055c*/ 	.word	0x000001f8
        /*0560*/ 	.short	0x0101
        /*0562*/ 	.byte	0x3f
	.zero		1


	//   ....[74]....
        /*0564*/ 	.word	0x00005bf0
        /*0568*/ 	.word	0x00000007
        /*056c*/ 	.word	0x00000000
        /*0570*/ 	.short	0x010a
        /*0572*/ 	.byte	0x3f
	.zero		1


	//   ....[75]....
        /*0574*/ 	.word	0x00005c70
        /*0578*/ 	.word	0x00000009
        /*057c*/ 	.word	0x00000000
        /*0580*/ 	.short	0x010a
        /*0582*/ 	.byte	0x3f
	.zero		1


	//   ....[76]....
        /*0584*/ 	.word	0x00005d00
        /*0588*/ 	.word	0x00000006
        /*058c*/ 	.word	0x00000000
        /*0590*/ 	.short	0x010a
        /*0592*/ 	.byte	0x3f
	.zero		1


	//   ....[77]....
        /*0594*/ 	.word	0x00005d90
        /*0598*/ 	.word	0x00000009
        /*059c*/ 	.word	0x00000000
        /*05a0*/ 	.short	0x010a
        /*05a2*/ 	.byte	0x3f
	.zero		1


	//   ....[78]....
        /*05a4*/ 	.word	0x00005e20
        /*05a8*/ 	.word	0x00000006
        /*05ac*/ 	.word	0x00000000
        /*05b0*/ 	.short	0x010a
        /*05b2*/ 	.byte	0x3f
	.zero		1


	//   ....[79]....
        /*05b4*/ 	.word	0x00005eb0
        /*05b8*/ 	.word	0x00000009
        /*05bc*/ 	.word	0x00000000
        /*05c0*/ 	.short	0x010a
        /*05c2*/ 	.byte	0x3f
	.zero		1


	//   ....[80]....
        /*05c4*/ 	.word	0x00005f40
        /*05c8*/ 	.word	0x00000006
        /*05cc*/ 	.word	0x00000000
        /*05d0*/ 	.short	0x010a
        /*05d2*/ 	.byte	0x3f
	.zero		1


	//   ....[81]....
        /*05d4*/ 	.word	0x00005fd0
        /*05d8*/ 	.word	0x00000009
        /*05dc*/ 	.word	0x00000000
        /*05e0*/ 	.short	0x010a
        /*05e2*/ 	.byte	0x3f
	.zero		1


	//   ....[82]....
        /*05e4*/ 	.word	0x00006060
        /*05e8*/ 	.word	0x00000006
        /*05ec*/ 	.word	0x00000000
        /*05f0*/ 	.short	0x010a
        /*05f2*/ 	.byte	0x3f
	.zero		1


	//   ....[83]....
        /*05f4*/ 	.word	0x000060f0
        /*05f8*/ 	.word	0x00000009
        /*05fc*/ 	.word	0x00000000
        /*0600*/ 	.short	0x010a
        /*0602*/ 	.byte	0x3f
	.zero		1


	//   ....[84]....
        /*0604*/ 	.word	0x00006180
        /*0608*/ 	.word	0x00000006
        /*060c*/ 	.word	0x00000000
        /*0610*/ 	.short	0x010a
        /*0612*/ 	.byte	0x3f
	.zero		1


	//   ....[85]....
        /*0614*/ 	.word	0x00006210
        /*0618*/ 	.word	0x00000009
        /*061c*/ 	.word	0x00000000
        /*0620*/ 	.short	0x010a
        /*0622*/ 	.byte	0x3f
	.zero		1


	//   ....[86]....
        /*0624*/ 	.word	0x000062a0
        /*0628*/ 	.word	0x00000006
        /*062c*/ 	.word	0x00000000
        /*0630*/ 	.short	0x010a
        /*0632*/ 	.byte	0x3f
	.zero		1


	//   ....[87]....
        /*0634*/ 	.word	0x00006330
        /*0638*/ 	.word	0x00000009
        /*063c*/ 	.word	0x00000000
        /*0640*/ 	.short	0x010a
        /*0642*/ 	.byte	0x3f
	.zero		1


	//   ....[88]....
        /*0644*/ 	.word	0x000063c0
        /*0648*/ 	.word	0x00000006
        /*064c*/ 	.word	0x00000000
        /*0650*/ 	.short	0x010a
        /*0652*/ 	.byte	0x3f
	.zero		1


	//   ....[89]....
        /*0654*/ 	.word	0x00006450
        /*0658*/ 	.word	0x00000009
        /*065c*/ 	.word	0x00000000
        /*0660*/ 	.short	0x010a
        /*0662*/ 	.byte	0x3f
	.zero		1


	//   ....[90]....
        /*0664*/ 	.word	0x000064e0
        /*0668*/ 	.word	0x00000006
        /*066c*/ 	.word	0x00000000
        /*0670*/ 	.short	0x010a
        /*0672*/ 	.byte	0x3f
	.zero		1


	//   ....[91]....
        /*0674*/ 	.word	0x00006570
        /*0678*/ 	.word	0x00000009
        /*067c*/ 	.word	0x00000000
        /*0680*/ 	.short	0x010a
        /*0682*/ 	.byte	0x3f
	.zero		1


	//   ....[92]....
        /*0684*/ 	.word	0x00006600
        /*0688*/ 	.word	0x00000006
        /*068c*/ 	.word	0x00000000
        /*0690*/ 	.short	0x010a
        /*0692*/ 	.byte	0x3f
	.zero		1


	//   ....[93]....
        /*0694*/ 	.word	0x00006690
        /*0698*/ 	.word	0x00000009
        /*069c*/ 	.word	0x00000000
        /*06a0*/ 	.short	0x010a
        /*06a2*/ 	.byte	0x3f
	.zero		1


	//   ....[94]....
        /*06a4*/ 	.word	0x00006720
        /*06a8*/ 	.word	0x00000006
        /*06ac*/ 	.word	0x00000000
        /*06b0*/ 	.short	0x010a
        /*06b2*/ 	.byte	0x3f
	.zero		1


	//   ....[95]....
        /*06b4*/ 	.word	0x000067b0
        /*06b8*/ 	.word	0x00000009
        /*06bc*/ 	.word	0x00000000
        /*06c0*/ 	.short	0x010a
        /*06c2*/ 	.byte	0x3f
	.zero		1


	//   ....[96]....
        /*06c4*/ 	.word	0x00006840
        /*06c8*/ 	.word	0x00000006
        /*06cc*/ 	.word	0x00000000
        /*06d0*/ 	.short	0x010a
        /*06d2*/ 	.byte	0x3f
	.zero		1


	//   ....[97]....
        /*06d4*/ 	.word	0x000068d0
        /*06d8*/ 	.word	0x00000009
        /*06dc*/ 	.word	0x00000000
        /*06e0*/ 	.short	0x010a
        /*06e2*/ 	.byte	0x3f
	.zero		1


	//   ....[98]....
        /*06e4*/ 	.word	0x00006960
        /*06e8*/ 	.word	0x00000006
        /*06ec*/ 	.word	0x00000000
        /*06f0*/ 	.short	0x010a
        /*06f2*/ 	.byte	0x3f
	.zero		1


	//   ....[99]....
        /*06f4*/ 	.word	0x000069f0
        /*06f8*/ 	.word	0x00000009
        /*06fc*/ 	.word	0x00000000
        /*0700*/ 	.short	0x010a
        /*0702*/ 	.byte	0x3f
	.zero		1


	//   ....[100]....
        /*0704*/ 	.word	0x00006a80
        /*0708*/ 	.word	0x00000006
        /*070c*/ 	.word	0x00000000
        /*0710*/ 	.short	0x010a
        /*0712*/ 	.byte	0x3f
	.zero		1


	//   ....[101]....
        /*0714*/ 	.word	0x00006b10
        /*0718*/ 	.word	0x00000003
        /*071c*/ 	.word	0x00000000
        /*0720*/ 	.short	0x010a
        /*0722*/ 	.byte	0x3f
	.zero		1


	//   ....[102]....
        /*0724*/ 	.word	0x00006b70
        /*0728*/ 	.word	0x00000041
        /*072c*/ 	.word	0x00000000
        /*0730*/ 	.short	0x010a
        /*0732*/ 	.byte	0x3f
	.zero		1


	//   ....[103]....
        /*0734*/ 	.word	0x00006bc0
        /*0738*/ 	.word	0x00000003
        /*073c*/ 	.word	0x00000000
        /*0740*/ 	.short	0x010a
        /*0742*/ 	.byte	0x3f
	.zero		1


	//   ....[104]....
        /*0744*/ 	.word	0x00006c20
        /*0748*/ 	.word	0x00000005
        /*074c*/ 	.word	0x00000000
        /*0750*/ 	.short	0x010a
        /*0752*/ 	.byte	0x3f
	.zero		1


	//   ....[105]....
        /*0754*/ 	.word	0x00006c70
        /*0758*/ 	.word	0x00000041
        /*075c*/ 	.word	0x00000010
        /*0760*/ 	.short	0x010a
        /*0762*/ 	.byte	0x3f
	.zero		1


	//   ....[106]....
        /*0764*/ 	.word	0x00006d40
        /*0768*/ 	.word	0x0000000d
        /*076c*/ 	.word	0x000000e0
        /*0770*/ 	.short	0x010a
        /*0772*/ 	.byte	0x3f
	.zero		1


	//   ....[107]....
        /*0774*/ 	.word	0x00006e10
        /*0778*/ 	.word	0x00000007
        /*077c*/ 	.word	0x00000000
        /*0780*/ 	.short	0x010a
        /*0782*/ 	.byte	0x3f
	.zero		1


	//   ....[108]....
        /*0784*/ 	.word	0x00006e60
        /*0788*/ 	.word	0x00000009
        /*078c*/ 	.word	0x00000000
        /*0790*/ 	.short	0x010a
        /*0792*/ 	.byte	0x3f
	.zero		1


	//   ....[109]....
        /*0794*/ 	.word	0x00006eb0
        /*0798*/ 	.word	0x00000006
        /*079c*/ 	.word	0x00000000
        /*07a0*/ 	.short	0x010a
        /*07a2*/ 	.byte	0x3f
	.zero		1


	//   ....[110]....
        /*07a4*/ 	.word	0x00006f00
        /*07a8*/ 	.word	0x00000009
        /*07ac*/ 	.word	0x00000000
        /*07b0*/ 	.short	0x010a
        /*07b2*/ 	.byte	0x3f
	.zero		1


	//   ....[111]....
        /*07b4*/ 	.word	0x00006f50
        /*07b8*/ 	.word	0x00000006
        /*07bc*/ 	.word	0x00000000
        /*07c0*/ 	.short	0x010a
        /*07c2*/ 	.byte	0x3f
	.zero		1


	//   ....[112]....
        /*07c4*/ 	.word	0x00006fa0
        /*07c8*/ 	.word	0x00000009
        /*07cc*/ 	.word	0x00000000
        /*07d0*/ 	.short	0x010a
        /*07d2*/ 	.byte	0x3f
	.zero		1


	//   ....[113]....
        /*07d4*/ 	.word	0x00006ff0
        /*07d8*/ 	.word	0x00000006
        /*07dc*/ 	.word	0x00000000
        /*07e0*/ 	.short	0x010a
        /*07e2*/ 	.byte	0x3f
	.zero		1


	//   ....[114]....
        /*07e4*/ 	.word	0x00007040
        /*07e8*/ 	.word	0x00000009
        /*07ec*/ 	.word	0x00000000
        /*07f0*/ 	.short	0x010a
        /*07f2*/ 	.byte	0x3f
	.zero		1


	//   ....[115]....
        /*07f4*/ 	.word	0x00007090
        /*07f8*/ 	.word	0x00000006
        /*07fc*/ 	.word	0x00000000
        /*0800*/ 	.short	0x010a
        /*0802*/ 	.byte	0x3f
	.zero		1


	//   ....[116]....
        /*0804*/ 	.word	0x000070e0
        /*0808*/ 	.word	0x00000009
        /*080c*/ 	.word	0x00000000
        /*0810*/ 	.short	0x010a
        /*0812*/ 	.byte	0x3f
	.zero		1


	//   ....[117]....
        /*0814*/ 	.word	0x00007130
        /*0818*/ 	.word	0x00000006
        /*081c*/ 	.word	0x00000000
        /*0820*/ 	.short	0x010a
        /*0822*/ 	.byte	0x3f
	.zero		1


	//   ....[118]....
        /*0824*/ 	.word	0x00007180
        /*0828*/ 	.word	0x00000009
        /*082c*/ 	.word	0x00000000
        /*0830*/ 	.short	0x010a
        /*0832*/ 	.byte	0x3f
	.zero		1


	//   ....[119]....
        /*0834*/ 	.word	0x000071d0
        /*0838*/ 	.word	0x00000006
        /*083c*/ 	.word	0x00000000
        /*0840*/ 	.short	0x010a
        /*0842*/ 	.byte	0x3f
	.zero		1


	//   ....[120]....
        /*0844*/ 	.word	0x00007220
        /*0848*/ 	.word	0x00000009
        /*084c*/ 	.word	0x00000000
        /*0850*/ 	.short	0x010a
        /*0852*/ 	.byte	0x3f
	.zero		1


	//   ....[121]....
        /*0854*/ 	.word	0x00007270
        /*0858*/ 	.word	0x00000006
        /*085c*/ 	.word	0x00000000
        /*0860*/ 	.short	0x010a
        /*0862*/ 	.byte	0x3f
	.zero		1


	//   ....[122]....
        /*0864*/ 	.word	0x000072c0
        /*0868*/ 	.word	0x00000009
        /*086c*/ 	.word	0x00000000
        /*0870*/ 	.short	0x010a
        /*0872*/ 	.byte	0x3f
	.zero		1


	//   ....[123]....
        /*0874*/ 	.word	0x00007310
        /*0878*/ 	.word	0x00000006
        /*087c*/ 	.word	0x00000000
        /*0880*/ 	.short	0x010a
        /*0882*/ 	.byte	0x3f
	.zero		1


	//   ....[124]....
        /*0884*/ 	.word	0x00007360
        /*0888*/ 	.word	0x00000009
        /*088c*/ 	.word	0x00000000
        /*0890*/ 	.short	0x010a
        /*0892*/ 	.byte	0x3f
	.zero		1


	//   ....[125]....
        /*0894*/ 	.word	0x000073b0
        /*0898*/ 	.word	0x00000006
        /*089c*/ 	.word	0x00000000
        /*08a0*/ 	.short	0x010a
        /*08a2*/ 	.byte	0x3f
	.zero		1


	//   ....[126]....
        /*08a4*/ 	.word	0x00007400
        /*08a8*/ 	.word	0x00000009
        /*08ac*/ 	.word	0x00000000
        /*08b0*/ 	.short	0x010a
        /*08b2*/ 	.byte	0x3f
	.zero		1


	//   ....[127]....
        /*08b4*/ 	.word	0x00007450
        /*08b8*/ 	.word	0x00000006
        /*08bc*/ 	.word	0x00000000
        /*08c0*/ 	.short	0x010a
        /*08c2*/ 	.byte	0x3f
	.zero		1


	//   ....[128]....
        /*08c4*/ 	.word	0x000074a0
        /*08c8*/ 	.word	0x00000009
        /*08cc*/ 	.word	0x00000000
        /*08d0*/ 	.short	0x010a
        /*08d2*/ 	.byte	0x3f
	.zero		1


	//   ....[129]....
        /*08d4*/ 	.word	0x000074f0
        /*08d8*/ 	.word	0x00000006
        /*08dc*/ 	.word	0x00000000
        /*08e0*/ 	.short	0x010a
        /*08e2*/ 	.byte	0x3f
	.zero		1


	//   ....[130]....
        /*08e4*/ 	.word	0x00007540
        /*08e8*/ 	.word	0x00000009
        /*08ec*/ 	.word	0x00000000
        /*08f0*/ 	.short	0x010a
        /*08f2*/ 	.byte	0x3f
	.zero		1


	//   ....[131]....
        /*08f4*/ 	.word	0x00007590
        /*08f8*/ 	.word	0x00000006
        /*08fc*/ 	.word	0x00000000
        /*0900*/ 	.short	0x010a
        /*0902*/ 	.byte	0x3f
	.zero		1


	//   ....[132]....
        /*0904*/ 	.word	0x000075e0
        /*0908*/ 	.word	0x00000009
        /*090c*/ 	.word	0x00000000
        /*0910*/ 	.short	0x010a
        /*0912*/ 	.byte	0x3f
	.zero		1


	//   ....[133]....
        /*0914*/ 	.word	0x00007630
        /*0918*/ 	.word	0x00000006
        /*091c*/ 	.word	0x00000000
        /*0920*/ 	.short	0x010a
        /*0922*/ 	.byte	0x3f
	.zero		1


	//----- nvinfo : EIATTR_NUM_MBARRIERS
	.align		4
.L_37:
        /*0924*/ 	.byte	0x03, 0x38
        /*0926*/ 	.short	0x003e


	//----- nvinfo : EIATTR_EXIT_INSTR_OFFSETS
	.align		4
        /*0928*/ 	.byte	0x04, 0x1c
        /*092a*/ 	.short	(.L_39 - .L_38)


	//   ....[0]....
.L_38:
        /*092c*/ 	.word	0x00001720


	//   ....[1]....
        /*0930*/ 	.word	0x00001780


	//   ....[2]....
        /*0934*/ 	.word	0x00004d80


	//   ....[3]....
        /*0938*/ 	.word	0x00004db0


	//   ....[4]....
        /*093c*/ 	.word	0x00006b60


	//----- nvinfo : EIATTR_MAX_THREADS
	.align		4
.L_39:
        /*0940*/ 	.byte	0x04, 0x05
        /*0942*/ 	.short	(.L_41 - .L_40)
.L_40:
        /*0944*/ 	.word	0x00000180
        /*0948*/ 	.word	0x00000001
        /*094c*/ 	.word	0x00000001


	//----- nvinfo : EIATTR_CRS_STACK_SIZE
	.align		4
.L_41:
        /*0950*/ 	.byte	0x04, 0x1e
        /*0952*/ 	.short	(.L_43 - .L_42)
.L_42:
        /*0954*/ 	.word	0x00000000


	//----- nvinfo : EIATTR_CBANK_PARAM_SIZE
	.align		4
.L_43:
        /*0958*/ 	.byte	0x03, 0x19
        /*095a*/ 	.short	0x0470


	//----- nvinfo : EIATTR_PARAM_CBANK
	.align		4
        /*095c*/ 	.byte	0x04, 0x0a
        /*095e*/ 	.short	(.L_45 - .L_44)
	.align		4
.L_44:
        /*0960*/ 	.word	index@(.nv.constant0._ZN7cutlass13device_kernelINS_4gemm6kernel13GemmUniversalIN4cute5tupleIJiiiiEEENS1_10collective13CollectiveMmaINS1_34MainloopSm90TmaGmmaWarpSpecializedILi28ENS5_IJNS4_1CILi8EEENSA_ILi1EEESC_EEENS1_32KernelTmaWarpSpecializedPingpongEEENS5_IJNSA_ILi64EEESG_NSA_ILi32EEEEEENS_10bfloat16_tENS5_IJlSC_lEEESJ_SK_NS4_8TiledMMAINS4_8MMA_AtomIJNS4_4SM904GMMA27MMA_64x64x16_F32BF16BF16_SSILNSO_5MajorE0ELSQ_0ELNSO_7ScaleInE1ELSR_1EEEEEENS4_6LayoutINS5_IJSC_SC_SC_EEENS5_IJNSA_ILi0EEESW_SW_EEEEENS5_IJNS4_10UnderscoreESZ_SZ_EEEEENS4_13SM90_TMA_LOADENS4_14ComposedLayoutINS4_7SwizzleILi2ELi4ELi3EEENS4_18smem_ptr_flag_bitsILi16EEENSU_INS5_IJSB_SH_EEENS5_IJSH_SC_EEEEEEEvNS4_8identityENS4_23SM90_TMA_LOAD_MULTICASTES1B_vS1C_EENS_8epilogue10collective6detail29Sm90TmaWarpSpecializedAdapterINS1G_15DefaultEpilogueISJ_SK_SK_NS1F_6thread17LinearCombinationISJ_Li1EffLNS1K_9ScaleType4KindE0ELNS_15FloatRoundStyleE2ESJ_EENS1_15EpilogueDefaultEEEEEvvEEEEvNT_6ParamsE)
        /*0964*/ 	.short	0x0210
        /*0966*/ 	.short	0x0470


	//----- nvinfo : EIATTR_SW_WAR
	.align		4
.L_45:
        /*0968*/ 	.byte	0x04, 0x36
        /*096a*/ 	.short	(.L_47 - .L_46)
.L_46:
        /*096c*/ 	.word	0x00000008
.L_47:


//--------------------- .nv.callgraph             --------------------------
	.section	.nv.callgraph,"",@"SHT_CUDA_CALLGRAPH"
	.align	4
	.sectionentsize	8
	.align		4
        /*0000*/ 	.word	0x00000000
	.align		4
        /*0004*/ 	.word	0xffffffff
	.align		4
        /*0008*/ 	.word	index@(_ZN7cutlass13device_kernelINS_4gemm6kernel13GemmUniversalIN4cute5tupleIJiiiiEEENS1_10collective13CollectiveMmaINS1_34MainloopSm90TmaGmmaWarpSpecializedILi28ENS5_IJNS4_1CILi8EEENSA_ILi1EEESC_EEENS1_32KernelTmaWarpSpecializedPingpongEEENS5_IJNSA_ILi64EEESG_NSA_ILi32EEEEEENS_10bfloat16_tENS5_IJlSC_lEEESJ_SK_NS4_8TiledMMAINS4_8MMA_AtomIJNS4_4SM904GMMA27MMA_64x64x16_F32BF16BF16_SSILNSO_5MajorE0ELSQ_0ELNSO_7ScaleInE1ELSR_1EEEEEENS4_6LayoutINS5_IJSC_SC_SC_EEENS5_IJNSA_ILi0EEESW_SW_EEEEENS5_IJNS4_10UnderscoreESZ_SZ_EEEEENS4_13SM90_TMA_LOADENS4_14ComposedLayoutINS4_7SwizzleILi2ELi4ELi3EEENS4_18smem_ptr_flag_bitsILi16EEENSU_INS5_IJSB_SH_EEENS5_IJSH_SC_EEEEEEEvNS4_8identityENS4_23SM90_TMA_LOAD_MULTICASTES1B_vS1C_EENS_8epilogue10collective6detail29Sm90TmaWarpSpecializedAdapterINS1G_15DefaultEpilogueISJ_SK_SK_NS1F_6thread17LinearCombinationISJ_Li1EffLNS1K_9ScaleType4KindE0ELNS_15FloatRoundStyleE2ESJ_EENS1_15EpilogueDefaultEEEEEvvEEEEvNT_6ParamsE)
	.align		4
        /*000c*/ 	.word	index@(__assertfail)
	.align		4
        /*0010*/ 	.word	0x00000000
	.align		4
        /*0014*/ 	.word	0xfffffffe
	.align		4
        /*0018*/ 	.word	0x00000000
	.align		4
        /*001c*/ 	.word	0xfffffffd
	.align		4
        /*0020*/ 	.word	0x00000000
	.align		4
        /*0024*/ 	.word	0xfffffffc


//--------------------- .nv.constant4             --------------------------
	.section	.nv.constant4,"a",@progbits
	.align	8
	.align		8
.nv.constant4:
        /*0000*/ 	.dword	__assertfail
	.align		8
        /*0008*/ 	.dword	__unnamed_1
	.align		8
        /*0010*/ 	.dword	_ZN40_INTERNAL_b4e0c114_4_k_cu_62005804_293444cuda3std3__45__cpo5beginE
	.align		8
        /*0018*/ 	.dword	_ZN40_INTERNAL_b4e0c114_4_k_cu_62005804_293444cuda3std3__45__cpo3endE
	.align		8
        /*0020*/ 	.dword	_ZN40_INTERNAL_b4e0c114_4_k_cu_62005804_293444cuda3std3__45__cpo6cbeginE
	.align		8
        /*0028*/ 	.dword	_ZN40_INTERNAL_b4e0c114_4_k_cu_62005804_293444cuda3std3__45__cpo4cendE
	.align		8
        /*0030*/ 	.dword	_ZN40_INTERNAL_b4e0c114_4_k_cu_62005804_293444cuda3std3__442_GLOBAL__N__b4e0c114_4_k_cu_62005804_293446ignoreE
	.align		8
        /*0038*/ 	.dword	_ZN40_INTERNAL_b4e0c114_4_k_cu_62005804_293444cuda3std3__419piecewise_constructE
	.align		8
        /*0040*/ 	.dword	_ZN40_INTERNAL_b4e0c114_4_k_cu_62005804_293444cuda3std3__48in_placeE
	.align		8
        /*0048*/ 	.dword	_ZN40_INTERNAL_b4e0c114_4_k_cu_62005804_293444cuda3std6ranges3__45__cpo4swapE
	.align		8
        /*0050*/ 	.dword	_ZN40_INTERNAL_b4e0c114_4_k_cu_62005804_293444cuda3std6ranges3__45__cpo9iter_moveE
	.align		8
        /*0058*/ 	.dword	_ZN40_INTERNAL_b4e0c114_4_k_cu_62005804_293444cute7productE
	.align		8
        /*0060*/ 	.dword	_ZN40_INTERNAL_b4e0c114_4_k_cu_62005804_293444cute1_E
	.align		8
        /*0068*/ 	.dword	$str$22
	.align		8
        /*0070*/ 	.dword	$str$23


//--------------------- .text._ZN7cutlass13device_kernelINS_4gemm6kernel13GemmUniversalIN4cute5tupleIJiiiiEEENS1_10collective13CollectiveMmaINS1_34MainloopSm90TmaGmmaWarpSpecializedILi28ENS5_IJNS4_1CILi8EEENSA_ILi1EEESC_EEENS1_32KernelTmaWarpSpecializedPingpongEEENS5_IJNSA_ILi64EEESG_NSA_ILi32EEEEEENS_10bfloat16_tENS5_IJlSC_lEEESJ_SK_NS4_8TiledMMAINS4_8MMA_AtomIJNS4_4SM904GMMA27MMA_64x64x16_F32BF16BF16_SSILNSO_5MajorE0ELSQ_0ELNSO_7ScaleInE1ELSR_1EEEEEENS4_6LayoutINS5_IJSC_SC_SC_EEENS5_IJNSA_ILi0EEESW_SW_EEEEENS5_IJNS4_10UnderscoreESZ_SZ_EEEEENS4_13SM90_TMA_LOADENS4_14ComposedLayoutINS4_7SwizzleILi2ELi4ELi3EEENS4_18smem_ptr_flag_bitsILi16EEENSU_INS5_IJSB_SH_EEENS5_IJSH_SC_EEEEEEEvNS4_8identityENS4_23SM90_TMA_LOAD_MULTICASTES1B_vS1C_EENS_8epilogue10collective6detail29Sm90TmaWarpSpecializedAdapterINS1G_15DefaultEpilogueISJ_SK_SK_NS1F_6thread17LinearCombinationISJ_Li1EffLNS1K_9ScaleType4KindE0ELNS_15FloatRoundStyleE2ESJ_EENS1_15EpilogueDefaultEEEEEvvEEEEvNT_6ParamsE --------------------------
	.section	.text._ZN7cutlass13device_kernelINS_4gemm6kernel13GemmUniversalIN4cute5tupleIJiiiiEEENS1_10collective13CollectiveMmaINS1_34MainloopSm90TmaGmmaWarpSpecializedILi28ENS5_IJNS4_1CILi8EEENSA_ILi1EEESC_EEENS1_32KernelTmaWarpSpecializedPingpongEEENS5_IJNSA_ILi64EEESG_NSA_ILi32EEEEEENS_10bfloat16_tENS5_IJlSC_lEEESJ_SK_NS4_8TiledMMAINS4_8MMA_AtomIJNS4_4SM904GMMA27MMA_64x64x16_F32BF16BF16_SSILNSO_5MajorE0ELSQ_0ELNSO_7ScaleInE1ELSR_1EEEEEENS4_6LayoutINS5_IJSC_SC_SC_EEENS5_IJNSA_ILi0EEESW_SW_EEEEENS5_IJNS4_10UnderscoreESZ_SZ_EEEEENS4_13SM90_TMA_LOADENS4_14ComposedLayoutINS4_7SwizzleILi2ELi4ELi3EEENS4_18smem_ptr_flag_bitsILi16EEENSU_INS5_IJSB_SH_EEENS5_IJSH_SC_EEEEEEEvNS4_8identityENS4_23SM90_TMA_LOAD_MULTICASTES1B_vS1C_EENS_8epilogue10collective6detail29Sm90TmaWarpSpecializedAdapterINS1G_15DefaultEpilogueISJ_SK_SK_NS1F_6thread17LinearCombinationISJ_Li1EffLNS1K_9ScaleType4KindE0ELNS_15FloatRoundStyleE2ESJ_EENS1_15EpilogueDefaultEEEEEvvEEEEvNT_6ParamsE,"ax",@progbits
	.align	128
.text._ZN7cutlass13device_kernelINS_4gemm6kernel13GemmUniversalIN4cute5tupleIJiiiiEEENS1_10collective13CollectiveMmaINS1_34MainloopSm90TmaGmmaWarpSpecializedILi28ENS5_IJNS4_1CILi8EEENSA_ILi1EEESC_EEENS1_32KernelTmaWarpSpecializedPingpongEEENS5_IJNSA_ILi64EEESG_NSA_ILi32EEEEEENS_10bfloat16_tENS5_IJlSC_lEEESJ_SK_NS4_8TiledMMAINS4_8MMA_AtomIJNS4_4SM904GMMA27MMA_64x64x16_F32BF16BF16_SSILNSO_5MajorE0ELSQ_0ELNSO_7ScaleInE1ELSR_1EEEEEENS4_6LayoutINS5_IJSC_SC_SC_EEENS5_IJNSA_ILi0EEESW_SW_EEEEENS5_IJNS4_10UnderscoreESZ_SZ_EEEEENS4_13SM90_TMA_LOADENS4_14ComposedLayoutINS4_7SwizzleILi2ELi4ELi3EEENS4_18smem_ptr_flag_bitsILi16EEENSU_INS5_IJSB_SH_EEENS5_IJSH_SC_EEEEEEEvNS4_8identityENS4_23SM90_TMA_LOAD_MULTICASTES1B_vS1C_EENS_8epilogue10collective6detail29Sm90TmaWarpSpecializedAdapterINS1G_15DefaultEpilogueISJ_SK_SK_NS1F_6thread17LinearCombinationISJ_Li1EffLNS1K_9ScaleType4KindE0ELNS_15FloatRoundStyleE2ESJ_EENS1_15EpilogueDefaultEEEEEvvEEEEvNT_6ParamsE:
        .type           _ZN7cutlass13device_kernelINS_4gemm6kernel13GemmUniversalIN4cute5tupleIJiiiiEEENS1_10collective13CollectiveMmaINS1_34MainloopSm90TmaGmmaWarpSpecializedILi28ENS5_IJNS4_1CILi8EEENSA_ILi1EEESC_EEENS1_32KernelTmaWarpSpecializedPingpongEEENS5_IJNSA_ILi64EEESG_NSA_ILi32EEEEEENS_10bfloat16_tENS5_IJlSC_lEEESJ_SK_NS4_8TiledMMAINS4_8MMA_AtomIJNS4_4SM904GMMA27MMA_64x64x16_F32BF16BF16_SSILNSO_5MajorE0ELSQ_0ELNSO_7ScaleInE1ELSR_1EEEEEENS4_6LayoutINS5_IJSC_SC_SC_EEENS5_IJNSA_ILi0EEESW_SW_EEEEENS5_IJNS4_10UnderscoreESZ_SZ_EEEEENS4_13SM90_TMA_LOADENS4_14ComposedLayoutINS4_7SwizzleILi2ELi4ELi3EEENS4_18smem_ptr_flag_bitsILi16EEENSU_INS5_IJSB_SH_EEENS5_IJSH_SC_EEEEEEEvNS4_8identityENS4_23SM90_TMA_LOAD_MULTICASTES1B_vS1C_EENS_8epilogue10collective6detail29Sm90TmaWarpSpecializedAdapterINS1G_15DefaultEpilogueISJ_SK_SK_NS1F_6thread17LinearCombinationISJ_Li1EffLNS1K_9ScaleType4KindE0ELNS_15FloatRoundStyleE2ESJ_EENS1_15EpilogueDefaultEEEEEvvEEEEvNT_6ParamsE,@function
        .size           _ZN7cutlass13device_kernelINS_4gemm6kernel13GemmUniversalIN4cute5tupleIJiiiiEEENS1_10collective13CollectiveMmaINS1_34MainloopSm90TmaGmmaWarpSpecializedILi28ENS5_IJNS4_1CILi8EEENSA_ILi1EEESC_EEENS1_32KernelTmaWarpSpecializedPingpongEEENS5_IJNSA_ILi64EEESG_NSA_ILi32EEEEEENS_10bfloat16_tENS5_IJlSC_lEEESJ_SK_NS4_8TiledMMAINS4_8MMA_AtomIJNS4_4SM904GMMA27MMA_64x64x16_F32BF16BF16_SSILNSO_5MajorE0ELSQ_0ELNSO_7ScaleInE1ELSR_1EEEEEENS4_6LayoutINS5_IJSC_SC_SC_EEENS5_IJNSA_ILi0EEESW_SW_EEEEENS5_IJNS4_10UnderscoreESZ_SZ_EEEEENS4_13SM90_TMA_LOADENS4_14ComposedLayoutINS4_7SwizzleILi2ELi4ELi3EEENS4_18smem_ptr_flag_bitsILi16EEENSU_INS5_IJSB_SH_EEENS5_IJSH_SC_EEEEEEEvNS4_8identityENS4_23SM90_TMA_LOAD_MULTICASTES1B_vS1C_EENS_8epilogue10collective6detail29Sm90TmaWarpSpecializedAdapterINS1G_15DefaultEpilogueISJ_SK_SK_NS1F_6thread17LinearCombinationISJ_Li1EffLNS1K_9ScaleType4KindE0ELNS_15FloatRoundStyleE2ESJ_EENS1_15EpilogueDefaultEEEEEvvEEEEvNT_6ParamsE,(.L_x_186 - _ZN7cutlass13device_kernelINS_4gemm6kernel13GemmUniversalIN4cute5tupleIJiiiiEEENS1_10collective13CollectiveMmaINS1_34MainloopSm90TmaGmmaWarpSpecializedILi28ENS5_IJNS4_1CILi8EEENSA_ILi1EEESC_EEENS1_32KernelTmaWarpSpecializedPingpongEEENS5_IJNSA_ILi64EEESG_NSA_ILi32EEEEEENS_10bfloat16_tENS5_IJlSC_lEEESJ_SK_NS4_8TiledMMAINS4_8MMA_AtomIJNS4_4SM904GMMA27MMA_64x64x16_F32BF16BF16_SSILNSO_5MajorE0ELSQ_0ELNSO_7ScaleInE1ELSR_1EEEEEENS4_6LayoutINS5_IJSC_SC_SC_EEENS5_IJNSA_ILi0EEESW_SW_EEEEENS5_IJNS4_10UnderscoreESZ_SZ_EEEEENS4_13SM90_TMA_LOADENS4_14ComposedLayoutINS4_7SwizzleILi2ELi4ELi3EEENS4_18smem_ptr_flag_bitsILi16EEENSU_INS5_IJSB_SH_EEENS5_IJSH_SC_EEEEEEEvNS4_8identityENS4_23SM90_TMA_LOAD_MULTICASTES1B_vS1C_EENS_8epilogue10collective6detail29Sm90TmaWarpSpecializedAdapterINS1G_15DefaultEpilogueISJ_SK_SK_NS1F_6thread17LinearCombinationISJ_Li1EffLNS1K_9ScaleType4KindE0ELNS_15FloatRoundStyleE2ESJ_EENS1_15EpilogueDefaultEEEEEvvEEEEvNT_6ParamsE)
        .other          _ZN7cutlass13device_kernelINS_4gemm6kernel13GemmUniversalIN4cute5tupleIJiiiiEEENS1_10collective13CollectiveMmaINS1_34MainloopSm90TmaGmmaWarpSpecializedILi28ENS5_IJNS4_1CILi8EEENSA_ILi1EEESC_EEENS1_32KernelTmaWarpSpecializedPingpongEEENS5_IJNSA_ILi64EEESG_NSA_ILi32EEEEEENS_10bfloat16_tENS5_IJlSC_lEEESJ_SK_NS4_8TiledMMAINS4_8MMA_AtomIJNS4_4SM904GMMA27MMA_64x64x16_F32BF16BF16_SSILNSO_5MajorE0ELSQ_0ELNSO_7ScaleInE1ELSR_1EEEEEENS4_6LayoutINS5_IJSC_SC_SC_EEENS5_IJNSA_ILi0EEESW_SW_EEEEENS5_IJNS4_10UnderscoreESZ_SZ_EEEEENS4_13SM90_TMA_LOADENS4_14ComposedLayoutINS4_7SwizzleILi2ELi4ELi3EEENS4_18smem_ptr_flag_bitsILi16EEENSU_INS5_IJSB_SH_EEENS5_IJSH_SC_EEEEEEEvNS4_8identityENS4_23SM90_TMA_LOAD_MULTICASTES1B_vS1C_EENS_8epilogue10collective6detail29Sm90TmaWarpSpecializedAdapterINS1G_15DefaultEpilogueISJ_SK_SK_NS1F_6thread17LinearCombinationISJ_Li1EffLNS1K_9ScaleType4KindE0ELNS_15FloatRoundStyleE2ESJ_EENS1_15EpilogueDefaultEEEEEvvEEEEvNT_6ParamsE,@"STO_CUDA_ENTRY STV_DEFAULT"
_ZN7cutlass13device_kernelINS_4gemm6kernel13GemmUniversalIN4cute5tupleIJiiiiEEENS1_10collective13CollectiveMmaINS1_34MainloopSm90TmaGmmaWarpSpecializedILi28ENS5_IJNS4_1CILi8EEENSA_ILi1EEESC_EEENS1_32KernelTmaWarpSpecializedPingpongEEENS5_IJNSA_ILi64EEESG_NSA_ILi32EEEEEENS_10bfloat16_tENS5_IJlSC_lEEESJ_SK_NS4_8TiledMMAINS4_8MMA_AtomIJNS4_4SM904GMMA27MMA_64x64x16_F32BF16BF16_SSILNSO_5MajorE0ELSQ_0ELNSO_7ScaleInE1ELSR_1EEEEEENS4_6LayoutINS5_IJSC_SC_SC_EEENS5_IJNSA_ILi0EEESW_SW_EEEEENS5_IJNS4_10UnderscoreESZ_SZ_EEEEENS4_13SM90_TMA_LOADENS4_14ComposedLayoutINS4_7SwizzleILi2ELi4ELi3EEENS4_18smem_ptr_flag_bitsILi16EEENSU_INS5_IJSB_SH_EEENS5_IJSH_SC_EEEEEEEvNS4_8identityENS4_23SM90_TMA_LOAD_MULTICASTES1B_vS1C_EENS_8epilogue10collective6detail29Sm90TmaWarpSpecializedAdapterINS1G_15DefaultEpilogueISJ_SK_SK_NS1F_6thread17LinearCombinationISJ_Li1EffLNS1K_9ScaleType4KindE0ELNS_15FloatRoundStyleE2ESJ_EENS1_15EpilogueDefaultEEEEEvvEEEEvNT_6ParamsE:
[----:B------:R-:W0:Y:S02]  /*0000*/  LDC R1, c[0x0][0x28] ;  /* 0x00000a00ff017b82 */ /* 0x000e240000000800 */
[----:B0-----:R-:W-:Y:S01]  /*0010*/  VIADD R1, R1, 0xfffffff8 ;  /* 0xfffffff801017836 */ /* 0x001fe20000000000 */
[----:B------:R-:W0:Y:S01]  /*0020*/  S2R R4, SR_TID.X ;  /* 0x0000000000047919 */ /* 0x000e220000002100 */
[----:B------:R-:W-:Y:S01]  /*0030*/  ELECT P0, URZ, PT ;  /* 0x00000000003f782f */ /* 0x000fe20003800000 */
[----:B------:R-:W-:Y:S01]  /*0040*/  BSSY B0, `(.L_x_0) ;  /* 0x000000f000007945 */ /* 0x000fe20003800000 */
[--C-:B0-----:R-:W-:Y:S02]  /*0050*/  SHF.R.U32.HI R2, RZ, 0x5, R4.reuse ;  /* 0x00000005ff027819 */ /* 0x101fe40000011604 */
[----:B------:R-:W-:-:S03]  /*0060*/  SHF.R.U32.HI R7, RZ, 0x7, R4 ;  /* 0x00000007ff077819 */ /* 0x000fc60000011604 */
[----:B------:R-:W0:Y:S04]  /*0070*/  SHFL.IDX PT, R5, R2, RZ, 0x1f ;  /* 0x00001fff02057589 */ /* 0x000e2800000e0000 */
[----:B------:R1:W2:Y:S01]  /*0080*/  SHFL.IDX PT, R10, R7, RZ, 0x1f ;  /* 0x00001fff070a7589 */ /* 0x0002a200000e0000 */
[----:B0-----:R-:W-:-:S13]  /*0090*/  ISETP.NE.OR P0, PT, R5, RZ, !P0 ;  /* 0x000000ff0500720c */ /* 0x001fda0004705670 */
[----:B-12---:R-:W-:Y:S05]  /*00a0*/  @P0 BRA `(.L_x_1) ;  /* 0x0000000000200947 */ /* 0x006fea0003800000 */
[----:B------:R-:W-:Y:S02]  /*00b0*/  ULDC.64 UR4, c[0x0][0x198] ;  /* 0x0000660000047ab9 */ /* 0x000fe40000000a00 */
[----:B------:R-:W-:Y:S02]  /*00c0*/  UIADD3 UR6, UP0, UR4, 0xf0, URZ ;  /* 0x000000f004067890 */ /* 0x000fe4000ff1e03f */
[----:B------:R-:W-:Y:S02]  /*00d0*/  UIADD3 UR4, UP1, UR4, 0x1f0, URZ ;  /* 0x000001f004047890 */ /* 0x000fe4000ff3e03f */
[----:B------:R-:W-:Y:S02]  /*00e0*/  UIADD3.X UR7, URZ, UR5, URZ, UP0, !UPT ;  /* 0x000000053f077290 */ /* 0x000fe400087fe43f */
[----:B------:R-:W-:-:S07]  /*00f0*/  UIADD3.X UR5, URZ, UR5, URZ, UP1, !UPT ;  /* 0x000000053f057290 */ /* 0x000fce0008ffe43f */
[----:B------:R0:W-:Y:S02]  /*0100*/  UTMACCTL.PF [UR6] ;  /* 0x00000000060079b9 */ /* 0x0001e40008040000 */
[----:B------:R0:W-:Y:S02]  /*0110*/  UTMACCTL.PF [UR4] ;  /* 0x00000000040079b9 */ /* 0x0001e40008040000 */
[----:B0-----:R-:W-:Y:S01]  /*0120*/  NOP ;  /* 0x0000000000007918 */ /* 0x001fe20000000000 */
.L_x_1:
[----:B------:R-:W-:Y:S05]  /*0130*/  BSYNC B0 ;  /* 0x0000000000007941 */ /* 0x000fea0003800000 */
.L_x_0:
[----:B------:R-:W0:Y:S01]  /*0140*/  SHFL.IDX PT, R8, R2, RZ, 0x1f ;  /* 0x00001fff02087589 */ /* 0x000e2200000e0000 */
[----:B------:R-:W-:-:S04]  /*0150*/  SHF.R.S32.HI R3, RZ, 0x1f, R4 ;  /* 0x0000001fff037819 */ /* 0x000fc80000011404 */
[----:B------:R-:W-:-:S04]  /*0160*/  LEA.HI R3, R3, R4, RZ, 0x7 ;  /* 0x0000000403037211 */ /* 0x000fc800078f38ff */
[----:B------:R-:W-:-:S05]  /*0170*/  LOP3.LUT R3, R3, 0xffffff80, RZ, 0xc0, !PT ;  /* 0xffffff8003037812 */ /* 0x000fca00078ec0ff */
[----:B------:R-:W-:Y:S01]  /*0180*/  IMAD.IADD R3, R4, 0x1, -R3 ;  /* 0x0000000104037824 */ /* 0x000fe200078e0a03 */
[----:B0-----:R-:W-:-:S13]  /*0190*/  ISETP.NE.AND P0, PT, R8, RZ, PT ;  /* 0x000000ff0800720c */ /* 0x001fda0003f05270 */
[----:B------:R-:W-:Y:S05]  /*01a0*/  @P0 BRA `(.L_x_2) ;  /* 0x0000000400240947 */ /* 0x000fea0003800000 */
[----:B------:R-:W-:Y:S01]  /*01b0*/  ELECT P0, URZ, PT ;  /* 0x00000000003f782f */ /* 0x000fe20003800000 */
[----:B------:R-:W-:-:S12]  /*01c0*/  BSSY B0, `(.L_x_2) ;  /* 0x0000047000007945 */ /* 0x000fd80003800000 */
[----:B------:R-:W-:Y:S05]  /*01d0*/  @!P0 BRA `(.L_x_3) ;  /* 0x0000000400148947 */ /* 0x000fea0003800000 */
[----:B------:R-:W0:Y:S01]  /*01e0*/  S2UR UR8, SR_CgaCtaId ;  /* 0x00000000000879c3 */ /* 0x000e220000008800 */
[----:B------:R-:W-:Y:S01]  /*01f0*/  UMOV UR4, 0x400 ;  /* 0x0000040000047882 */ /* 0x000fe20000000000 */
[----:B------:R-:W-:Y:S01]  /*0200*/  UMOV UR5, 0x1 ;  /* 0x0000000100057882 */ /* 0x000fe20000000000 */
[----:B------:R-:W-:Y:S02]  /*0210*/  UMOV UR6, 0x8 ;  /* 0x0000000800067882 */ /* 0x000fe40000000000 */
[----:B------:R-:W-:-:S04]  /*0220*/  UIADD3 UR6, -UR6, 0x100000, URZ ;  /* 0x0010000006067890 */ /* 0x000fc8000fffe13f */
[----:B------:R-:W-:Y:S02]  /*0230*/  USHF.L.U32 UR7, UR6, 0xb, URZ ;  /* 0x0000000b06077899 */ /* 0x000fe4000800063f */
[----:B------:R-:W-:Y:S02]  /*0240*/  USHF.L.U32 UR6, UR6, 0x1, URZ ;  /* 0x0000000106067899 */ /* 0x000fe4000800063f */
[----:B0-----:R-:W-:Y:S02]  /*0250*/  ULEA UR8, UR8, UR4, 0x18 ;  /* 0x0000000408087291 */ /* 0x001fe4000f8ec03f */
[----:B------:R-:W-:-:S04]  /*0260*/  UIADD3 UR4, -UR5, 0x100000, URZ ;  /* 0x0010000005047890 */ /* 0x000fc8000fffe13f */
[----:B------:R-:W-:Y:S02]  /*0270*/  USHF.L.U32 UR5, UR4, 0xb, URZ ;  /* 0x0000000b04057899 */ /* 0x000fe4000800063f */
[----:B------:R-:W-:Y:S01]  /*0280*/  USHF.L.U32 UR4, UR4, 0x1, URZ ;  /* 0x0000000104047899 */ /* 0x000fe2000800063f */
[----:B------:R-:W0:Y:S11]  /*0290*/  FENCE.VIEW.ASYNC.S ;  /* 0x00000000000073c6 */ /* 0x000e360000000000 */
[----:B0-----:R0:W1:Y:S01]  /*02a0*/  SYNCS.EXCH.64 URZ, [UR8], UR4 ;  /* 0x00000004083f75b2 */ /* 0x0010620008000100 */
[----:B------:R0:W2:Y:S01]  /*02b0*/  SYNCS.EXCH.64 URZ, [UR8+0xe0], UR6 ;  /* 0x0000e006083f75b2 */ /* 0x0000a20008000100 */
[----:B------:R0:W3:Y:S01]  /*02c0*/  SYNCS.EXCH.64 URZ, [UR8+0x8], UR4 ;  /* 0x00000804083f75b2 */ /* 0x0000e20008000100 */
[----:B------:R0:W4:Y:S01]  /*02d0*/  SYNCS.EXCH.64 URZ, [UR8+0xe8], UR6 ;  /* 0x0000e806083f75b2 */ /* 0x0001220008000100 */
[----:B------:R0:W0:Y:S01]  /*02e0*/  SYNCS.EXCH.64 URZ, [UR8+0x10], UR4 ;  /* 0x00001004083f75b2 */ /* 0x0000220008000100 */
        /* <DEDUP_REMOVED lines=51> */
[----:B-1234-:R-:W-:Y:S01]  /*0620*/  NOP ;  /* 0x0000000000007918 */ /* 0x01efe20000000000 */
.L_x_3:
[----:B0-----:R-:W-:Y:S05]  /*0630*/  BSYNC B0 ;  /* 0x0000000000007941 */ /* 0x001fea0003800000 */
.L_x_2:
[----:B------:R-:W0:Y:S01]  /*0640*/  S2UR UR12, SR_CTAID.X ;  /* 0x00000000000c79c3 */ /* 0x000e220000002500 */
[----:B------:R-:W1:Y:S01]  /*0650*/  SHFL.IDX PT, R15, R2, RZ, 0x1f ;  /* 0x00001fff020f7589 */ /* 0x000e6200000e0000 */
[----:B------:R-:W-:Y:S02]  /*0660*/  SHF.R.S32.HI R0, RZ, 0x1f, R3 ;  /* 0x0000001fff007819 */ /* 0x000fe40000011403 */
[----:B------:R-:W-:Y:S02]  /*0670*/  ELECT P0, URZ, PT ;  /* 0x00000000003f782f */ /* 0x000fe40003800000 */
[----:B------:R-:W-:Y:S01]  /*0680*/  SHF.R.S32.HI R11, RZ, 0x1f, R8 ;  /* 0x0000001fff0b7819 */ /* 0x000fe20000011408 */
[----:B------:R0:W2:Y:S01]  /*0690*/  SHFL.IDX PT, R13, R2, RZ, 0x1f ;  /* 0x00001fff020d7589 */ /* 0x0000a200000e0000 */
[----:B------:R-:W-:Y:S02]  /*06a0*/  LEA.HI R6, R0, R3, RZ, 0x3 ;  /* 0x0000000300067211 */ /* 0x000fe400078f18ff */
[----:B------:R-:W-:-:S02]  /*06b0*/  ELECT P1, URZ, PT ;  /* 0x00000000003f782f */ /* 0x000fc40003820000 */
[----:B------:R-:W-:Y:S01]  /*06c0*/  LEA.HI R11, R11, R8, RZ, 0x2 ;  /* 0x000000080b0b7211 */ /* 0x000fe200078f10ff */
[----:B------:R-:W-:Y:S01]  /*06d0*/  ULDC UR4, c[0x0][0x150] ;  /* 0x0000540000047ab9 */ /* 0x000fe20000000800 */
[--C-:B------:R-:W-:Y:S01]  /*06e0*/  SHF.R.S32.HI R9, RZ, 0x3, R6.reuse ;  /* 0x00000003ff097819 */ /* 0x100fe20000011406 */
[----:B------:R-:W3:Y:S01]  /*06f0*/  LDC R14, c[0x0][0x140] ;  /* 0x00005000ff0e7b82 */ /* 0x000ee20000000800 */
[----:B------:R-:W-:Y:S01]  /*0700*/  SHF.R.S32.HI R12, RZ, 0x1f, R6 ;  /* 0x0000001fff0c7819 */ /* 0x000fe20000011406 */
[----:B------:R-:W-:Y:S01]  /*0710*/  UMOV UR11, 0x80 ;  /* 0x00000080000b7882 */ /* 0x000fe20000000000 */
[----:B------:R-:W4:Y:S01]  /*0720*/  S2R R6, SR_CTAID.Y ;  /* 0x0000000000067919 */ /* 0x000f220000002600 */
[----:B------:R-:W-:Y:S01]  /*0730*/  LOP3.LUT R11, R11, 0x3ffffffc, RZ, 0xc0, !PT ;  /* 0x3ffffffc0b0b7812 */ /* 0x000fe200078ec0ff */
[----:B------:R-:W-:Y:S01]  /*0740*/  NOP ;  /* 0x0000000000007918 */ /* 0x000fe20000000000 */
[----:B------:R-:W-:Y:S01]  /*0750*/  LEA.HI R12, R12, R9, RZ, 0x2 ;  /* 0x000000090c0c7211 */ /* 0x000fe200078f10ff */
[----:B------:R-:W-:Y:S01]  /*0760*/  NOP ;  /* 0x0000000000007918 */ /* 0x000fe20000000000 */
[----:B------:R-:W5:Y:S01]  /*0770*/  LDC R21, c[0x0][0x148] ;  /* 0x00005200ff157b82 */ /* 0x000f620000000800 */
[----:B------:R-:W-:Y:S01]  /*0780*/  IMAD.IADD R11, R8, 0x1, -R11 ;  /* 0x00000001080b7824 */ /* 0x000fe200078e0a0b */
[----:B------:R-:W-:Y:S01]  /*0790*/  LOP3.LUT R12, R12, 0xfffffffc, RZ, 0xc0, !PT ;  /* 0xfffffffc0c0c7812 */ /* 0x000fe200078ec0ff */
[C---:B------:R-:W-:Y:S01]  /*07a0*/  VIADD R35, R10.reuse, 0xffffffff ;  /* 0xffffffff0a237836 */ /* 0x040fe20000000000 */
[----:B------:R-:W-:Y:S01]  /*07b0*/  ISETP.NE.AND P4, PT, R10, RZ, PT ;  /* 0x000000ff0a00720c */ /* 0x000fe20003f85270 */
[----:B------:R-:W-:Y:S01]  /*07c0*/  IMAD.MOV.U32 R57, RZ, RZ, 0x1 ;  /* 0x00000001ff397424 */ /* 0x000fe200078e00ff */
[----:B0-----:R-:W-:Y:S01]  /*07d0*/  I2FP.F32.U32 R2, UR12 ;  /* 0x0000000c00027c45 */ /* 0x001fe20008201000 */
[----:B------:R-:W-:Y:S01]  /*07e0*/  IMAD.IADD R12, R9, 0x1, -R12 ;  /* 0x00000001090c7824 */ /* 0x000fe200078e0a0c */
[----:B-1----:R-:W-:-:S02]  /*07f0*/  ISETP.NE.OR P0, PT, R15, RZ, !P0 ;  /* 0x000000ff0f00720c */ /* 0x002fc40004705670 */
[----:B--2---:R-:W-:Y:S01]  /*0800*/  ISETP.NE.OR P1, PT, R13, RZ, !P1 ;  /* 0x000000ff0d00720c */ /* 0x004fe20004f25670 */
[----:B------:R-:W-:Y:S01]  /*0810*/  FMUL R8, R2, UR4 ;  /* 0x0000000402087c20 */ /* 0x000fe20008400000 */
[----:B------:R-:W-:Y:S01]  /*0820*/  IMAD R11, R11, 0x4, R12 ;  /* 0x000000040b0b7824 */ /* 0x000fe200078e020c */
[----:B------:R-:W-:Y:S01]  /*0830*/  ULDC UR4, c[0x0][0x154] ;  /* 0x0000550000047ab9 */ /* 0x000fe20000000800 */
[----:B------:R-:W0:Y:S01]  /*0840*/  LDC R12, c[0x0][0x144] ;  /* 0x00005100ff0c7b82 */ /* 0x000e220000000800 */
[----:B------:R-:W-:Y:S01]  /*0850*/  SHF.R.S32.HI R2, RZ, 0x1f, R5 ;  /* 0x0000001fff027819 */ /* 0x000fe20000011405 */
[C---:B------:R-:W-:Y:S01]  /*0860*/  IMAD.SHL.U32 R56, R11.reuse, 0x4, RZ ;  /* 0x000000040b387824 */ /* 0x040fe200078e00ff */
[----:B------:R-:W1:Y:S01]  /*0870*/  F2I.U32.TRUNC.NTZ R8, R8 ;  /* 0x0000000800087305 */ /* 0x000e62000020f000 */
[----:B---3--:R-:W-:Y:S02]  /*0880*/  ISETP.EQ.U32.AND P2, PT, R14, 0x1, PT ;  /* 0x000000010e00780c */ /* 0x008fe40003f42070 */
[----:B------:R-:W-:Y:S01]  /*0890*/  LEA.HI R2, R2, R5, RZ, 0x2 ;  /* 0x0000000502027211 */ /* 0x000fe200078f10ff */
[----:B------:R-:W-:Y:S01]  /*08a0*/  VOTEU.ALL UP0, P0 ;  /* 0x00000000003f7886 */ /* 0x000fe20000000000 */
[----:B------:R-:W-:Y:S01]  /*08b0*/  LOP3.LUT R56, R11, 0xc, R56, 0x78, !PT ;  /* 0x0000000c0b387812 */ /* 0x000fe200078e7838 */
[----:B------:R-:W-:Y:S01]  /*08c0*/  VOTEU.ALL UP1, P1 ;  /* 0x00000000003f7886 */ /* 0x000fe20000820000 */
[----:B------:R-:W-:Y:S01]  /*08d0*/  LOP3.LUT R2, R2, 0xfffffffc, RZ, 0xc0, !PT ;  /* 0xfffffffc02027812 */ /* 0x000fe200078ec0ff */
[----:B------:R-:W-:Y:S01]  /*08e0*/  VOTEU.ALL UP2, P1 ;  /* 0x00000000003f7886 */ /* 0x000fe20000840000 */
[----:B------:R-:W2:Y:S01]  /*08f0*/  @!UP0 S2UR UR7, SR_CgaCtaId ;  /* 0x00000000000789c3 */ /* 0x000ea20000008800 */
[----:B------:R-:W-:Y:S01]  /*0900*/  SHF.R.S32.HI R9, RZ, 0x1f, R56 ;  /* 0x0000001fff097819 */ /* 0x000fe20000011438 */
[----:B------:R-:W-:Y:S01]  /*0910*/  @!UP0 UMOV UR6, 0x400 ;  /* 0x0000040000068882 */ /* 0x000fe20000000000 */
[----:B----4-:R-:W-:Y:S01]  /*0920*/  I2FP.F32.U32 R11, R6 ;  /* 0x00000006000b7245 */ /* 0x010fe20000201000 */
[----:B------:R-:W-:Y:S01]  /*0930*/  IMAD.IADD R5, R5, 0x1, -R2 ;  /* 0x0000000105057824 */ /* 0x000fe200078e0a02 */
[----:B------:R-:W-:Y:S01]  /*0940*/  LEA.HI R9, R9, R56, RZ, 0x3 ;  /* 0x0000003809097211 */ /* 0x000fe200078f18ff */
[----:B-1----:R-:W-:Y:S01]  /*0950*/  IMAD.MOV R13, RZ, RZ, -R8 ;  /* 0x000000ffff0d7224 */ /* 0x002fe200078e0a08 */
[----:B------:R-:W-:Y:S01]  /*0960*/  @!UP1 UMOV UR9, 0x400 ;  /* 0x0000040000099882 */ /* 0x000fe20000000000 */
[----:B------:R-:W1:Y:S01]  /*0970*/  @!UP1 S2UR UR10, SR_CgaCtaId ;  /* 0x00000000000a99c3 */ /* 0x000e620000008800 */
[----:B------:R-:W-:Y:S01]  /*0980*/  FMUL R8, R11, UR4 ;  /* 0x000000040b087c20 */ /* 0x000fe20008400000 */
[----:B------:R-:W-:Y:S01]  /*0990*/  LOP3.LUT R11, R9, 0xfffffff8, RZ, 0xc0, !PT ;  /* 0xfffffff8090b7812 */ /* 0x000fe200078ec0ff */
[----:B------:R-:W-:Y:S01]  /*09a0*/  UMOV UR4, 0x20 ;  /* 0x0000002000047882 */ /* 0x000fe20000000000 */
[----:B0-----:R-:W-:Y:S01]  /*09b0*/  IMAD R20, R12, R13, UR12 ;  /* 0x0000000c0c147e24 */ /* 0x001fe2000f8e020d */
[----:B------:R-:W-:-:S04]  /*09c0*/  @!UP0 UIADD3 UR4, -UR4, 0x100000, URZ ;  /* 0x0010000004048890 */ /* 0x000fc8000fffe13f */
[----:B------:R-:W-:Y:S02]  /*09d0*/  @!UP0 USHF.L.U32 UR5, UR4, 0xb, URZ ;  /* 0x0000000b04058899 */ /* 0x000fe4000800063f */
[----:B------:R-:W-:Y:S01]  /*09e0*/  @!UP0 USHF.L.U32 UR4, UR4, 0x1, URZ ;  /* 0x0000000104048899 */ /* 0x000fe2000800063f */
[----:B------:R-:W-:Y:S01]  /*09f0*/  ISETP.GE.U32.AND P6, PT, R35, 0x2, PT ;  /* 0x000000022300780c */ /* 0x000fe20003fc6070 */
[----:B------:R-:W0:Y:S01]  /*0a00*/  F2I.U32.TRUNC.NTZ R8, R8 ;  /* 0x0000000800087305 */ /* 0x000e22000020f000 */
[----:B------:R-:W-:Y:S01]  /*0a10*/  IMAD.IADD R11, R56, 0x1, -R11 ;  /* 0x00000001380b7824 */ /* 0x000fe200078e0a0b */
[----:B------:R-:W-:Y:S01]  /*0a20*/  VOTEU.ALL UP3, P1 ;  /* 0x00000000003f7886 */ /* 0x000fe20000860000 */
[----:B------:R-:W-:Y:S01]  /*0a30*/  VOTEU.ALL UP4, P1 ;  /* 0x00000000003f7886 */ /* 0x000fe20000880000 */
[----:B------:R-:W-:Y:S01]  /*0a40*/  VOTEU.ALL UP5, P1 ;  /* 0x00000000003f7886 */ /* 0x000fe200008a0000 */
[----:B------:R-:W-:Y:S01]  /*0a50*/  ISETP.NE.AND P1, PT, R5, 0x3, PT ;  /* 0x000000030500780c */ /* 0x000fe20003f25270 */
[----:B------:R3:W4:Y:S01]  /*0a60*/  SHFL.IDX PT, R14, R7, RZ, 0x1f ;  /* 0x00001fff070e7589 */ /* 0x00072200000e0000 */
[----:B------:R-:W-:Y:S01]  /*0a70*/  ISETP.NE.AND P3, PT, R11, R20, PT ;  /* 0x000000140b00720c */ /* 0x000fe20003f65270 */
[----:B--2---:R-:W-:Y:S01]  /*0a80*/  @!UP0 ULEA UR8, UR7, UR6, 0x18 ;  /* 0x0000000607088291 */ /* 0x004fe2000f8ec03f */
[----:B------:R-:W-:Y:S01]  /*0a90*/  ISETP.EQ.OR P1, PT, R5, RZ, !P1 ;  /* 0x000000ff0500720c */ /* 0x000fe20004f22670 */
[----:B------:R-:W-:-:S04]  /*0aa0*/  @!UP1 UIADD3 UR6, -UR11, 0x100000, URZ ;  /* 0x001000000b069890 */ /* 0x000fc8000fffe13f */
[----:B------:R-:W-:Y:S02]  /*0ab0*/  @!UP1 USHF.L.U32 UR7, UR6, 0xb, URZ ;  /* 0x0000000b06079899 */ /* 0x000fe4000800063f */
[----:B------:R-:W-:Y:S01]  /*0ac0*/  @!UP1 USHF.L.U32 UR6, UR6, 0x1, URZ ;  /* 0x0000000106069899 */ /* 0x000fe2000800063f */
[----:B------:R-:W-:Y:S01]  /*0ad0*/  VOTEU.ALL UP0, P0 ;  /* 0x00000000003f7886 */ /* 0x000fe20000000000 */
[----:B------:R-:W-:Y:S01]  /*0ae0*/  ISETP.EQ.AND P1, PT, R10, RZ, P1 ;  /* 0x000000ff0a00720c */ /* 0x000fe20000f22270 */
[----:B0-----:R-:W-:Y:S01]  /*0af0*/  IMAD.MOV R24, RZ, RZ, -R8 ;  /* 0x000000ffff187224 */ /* 0x001fe200078e0a08 */
[----:B-1----:R-:W-:Y:S02]  /*0b00*/  @!UP1 ULEA UR9, UR10, UR9, 0x18 ;  /* 0x000000090a099291 */ /* 0x002fe4000f8ec03f */
[----:B------:R-:W-:Y:S01]  /*0b10*/  SEL R16, RZ, 0x1, !P1 ;  /* 0x00000001ff107807 */ /* 0x000fe20004800000 */
[----:B------:R-:W-:Y:S01]  /*0b20*/  VOTEU.ALL UP1, P0 ;  /* 0x00000000003f7886 */ /* 0x000fe20000020000 */
[----:B-----5:R-:W-:Y:S01]  /*0b30*/  IMAD R2, R21, R24, R6 ;  /* 0x0000001815027224 */ /* 0x020fe200078e0206 */
[----:B------:R-:W-:Y:S01]  /*0b40*/  @P3 SHF.R.S32.HI R9, RZ, 0x3, R9 ;  /* 0x00000003ff093819 */ /* 0x000fe20000011409 */
[----:B------:R-:W0:Y:S02]  /*0b50*/  FENCE.VIEW.ASYNC.S ;  /* 0x00000000000073c6 */ /* 0x000e240000000000 */
[----:B0-----:R3:W0:Y:S01]  /*0b60*/  @!UP0 SYNCS.EXCH.64 URZ, [UR8+0x1f0], UR4 ;  /* 0x0001f004083f85b2 */ /* 0x0016220008000100 */
[----:B------:R-:W-:-:S02]  /*0b70*/  LOP3.LUT P0, RZ, R3, 0x7, RZ, 0xc0, !PT ;  /* 0x0000000703ff7812 */ /* 0x000fc4000780c0ff */
[----:B------:R-:W-:Y:S02]  /*0b80*/  @P3 ISETP.NE.AND P5, PT, R9, R2, PT ;  /* 0x000000020900320c */ /* 0x000fe40003fa5270 */
[----:B------:R-:W-:Y:S02]  /*0b90*/  ISETP.LT.U32.AND P0, PT, R56, 0x8, !P0 ;  /* 0x000000083800780c */ /* 0x000fe40004701070 */
[----:B------:R-:W-:Y:S02]  /*0ba0*/  @P3 SEL R57, RZ, 0x1, P5 ;  /* 0x00000001ff393807 */ /* 0x000fe40002800000 */
[----:B------:R-:W-:Y:S02]  /*0bb0*/  SEL R2, RZ, 0x1, !P0 ;  /* 0x00000001ff027807 */ /* 0x000fe40004000000 */
[----:B------:R-:W-:Y:S02]  /*0bc0*/  SEL R16, R16, 0x2, P6 ;  /* 0x0000000210107807 */ /* 0x000fe40003000000 */
[----:B------:R-:W-:Y:S01]  /*0bd0*/  LOP3.LUT R57, R57, R2, RZ, 0xc0, !PT ;  /* 0x0000000239397212 */ /* 0x000fe200078ec0ff */
[----:B------:R3:W1:Y:S01]  /*0be0*/  @!UP1 SYNCS.EXCH.64 URZ, [UR8+0x1f8], UR4 ;  /* 0x0001f804083f95b2 */ /* 0x0006620008000100 */
[----:B------:R-:W-:Y:S01]  /*0bf0*/  NOP ;  /* 0x0000000000007918 */ /* 0x000fe20000000000 */
[----:B------:R3:W2:Y:S01]  /*0c00*/  @!UP2 SYNCS.EXCH.64 URZ, [UR9+0x1d0], UR6 ;  /* 0x0001d006093fa5b2 */ /* 0x0006a20008000100 */
[----:B------:R3:W0:Y:S01]  /*0c10*/  @!UP3 SYNCS.EXCH.64 URZ, [UR9+0x1d8], UR6 ;  /* 0x0001d806093fb5b2 */ /* 0x0006220008000100 */
[----:B------:R3:W0:Y:S01]  /*0c20*/  @!UP4 SYNCS.EXCH.64 URZ, [UR9+0x1e0], UR6 ;  /* 0x0001e006093fc5b2 */ /* 0x0006220008000100 */
[----:B------:R3:W0:Y:S01]  /*0c30*/  @!UP5 SYNCS.EXCH.64 URZ, [UR9+0x1e8], UR6 ;  /* 0x0001e806093fd5b2 */ /* 0x0006220008000100 */
[----:B------:R-:W-:Y:S01]  /*0c40*/  NOP ;  /* 0x0000000000007918 */ /* 0x000fe20000000000 */
[----:B---34-:R-:W-:Y:S05]  /*0c50*/  @!P2 BRA `(.L_x_4) ;  /* 0x000000000008a947 */ /* 0x018fea0003800000 */
[----:B012---:R-:W-:Y:S01]  /*0c60*/  UCGABAR_ARV ;  /* 0x00000000000079c7 */ /* 0x007fe20008000000 */
[----:B------:R-:W-:Y:S05]  /*0c70*/  BRA `(.L_x_5) ;  /* 0x0000000000047947 */ /* 0x000fea0003800000 */
.L_x_4:
[----:B012---:R-:W-:Y:S01]  /*0c80*/  NOP ;  /* 0x0000000000007918 */ /* 0x007fe20000000000 */
.L_x_5:
[----:B------:R-:W-:Y:S01]  /*0c90*/  ULDC.64 UR4, c[0x0][0x598] ;  /* 0x0001660000047ab9 */ /* 0x000fe20000000a00 */
[----:B------:R-:W-:Y:S01]  /*0ca0*/  ULDC.64 UR36, c[0x0][0x208] ;  /* 0x0000820000247ab9 */ /* 0x000fe20000000a00 */
[----:B------:R-:W-:-:S04]  /*0cb0*/  ISETP.NE.U32.AND P0, PT, RZ, UR4, PT ;  /* 0x00000004ff007c0c */ /* 0x000fc8000bf05070 */
[----:B------:R-:W-:-:S13]  /*0cc0*/  ISETP.NE.AND.EX P0, PT, RZ, UR5, PT, P0 ;  /* 0x00000005ff007c0c */ /* 0x000fda000bf05300 */
[----:B------:R-:W-:Y:S05]  /*0cd0*/  @!P0 BRA `(.L_x_6) ;  /* 0x00000000001c8947 */ /* 0x000fea0003800000 */
[----:B------:R-:W0:Y:S02]  /*0ce0*/  LDC.64 R8, c[0x0][0x598] ;  /* 0x00016600ff087b82 */ /* 0x000e240000000a00 */
[----:B0-----:R-:W2:Y:S02]  /*0cf0*/  LDG.E.64 R8, desc[UR36][R8.64] ;  /* 0x0000002408087981 */ /* 0x001ea4000c1e1b00 */
[----:B--2---:R-:W-:-:S04]  /*0d00*/  ISETP.NE.U32.AND P0, PT, R8, RZ, PT ;  /* 0x000000ff0800720c */ /* 0x004fc80003f05070 */
[----:B------:R-:W-:-:S13]  /*0d10*/  ISETP.NE.AND.EX P0, PT, R9, RZ, PT, P0 ;  /* 0x000000ff0900720c */ /* 0x000fda0003f05300 */
[----:B------:R-:W-:Y:S05]  /*0d20*/  @!P0 BRA `(.L_x_6) ;  /* 0x0000000000088947 */ /* 0x000fea0003800000 */
[----:B------:R0:W5:Y:S01]  /*0d30*/  LD.E R58, desc[UR36][R8.64] ;  /* 0x00000024083a7980 */ /* 0x000162000c101900 */
[----:B------:R-:W-:Y:S05]  /*0d40*/  BRA `(.L_x_7) ;  /* 0x0000000000247947 */ /* 0x000fea0003800000 */
.L_x_6:
[----:B------:R-:W-:Y:S02]  /*0d50*/  ULDC.64 UR4, c[0x0][0x588] ;  /* 0x0001620000047ab9 */ /* 0x000fe40000000a00 */
[----:B------:R-:W-:-:S04]  /*0d60*/  ISETP.NE.U32.AND P0, PT, RZ, UR4, PT ;  /* 0x00000004ff007c0c */ /* 0x000fc8000bf05070 */
[----:B------:R-:W-:-:S13]  /*0d70*/  ISETP.NE.AND.EX P0, PT, RZ, UR5, PT, P0 ;  /* 0x00000005ff007c0c */ /* 0x000fda000bf05300 */
[----:B------:R-:W-:Y:S05]  /*0d80*/  @!P0 BRA `(.L_x_8) ;  /* 0x00000000000c8947 */ /* 0x000fea0003800000 */
[----:B------:R-:W0:Y:S02]  /*0d90*/  LDC.64 R58, c[0x0][0x588] ;  /* 0x00016200ff3a7b82 */ /* 0x000e240000000a00 */
[----:B0-----:R1:W5:Y:S01]  /*0da0*/  LDG.E R58, desc[UR36][R58.64] ;  /* 0x000000243a3a7981 */ /* 0x001362000c1e1900 */
[----:B------:R-:W-:Y:S05]  /*0db0*/  BRA `(.L_x_7) ;  /* 0x0000000000087947 */ /* 0x000fea0003800000 */
.L_x_8:
[----:B------:R-:W-:Y:S02]  /*0dc0*/  ULDC UR4, c[0x0][0x580] ;  /* 0x0001600000047ab9 */ /* 0x000fe40000000800 */
[----:B------:R-:W-:-:S07]  /*0dd0*/  IMAD.U32 R58, RZ, RZ, UR4 ;  /* 0x00000004ff3a7e24 */ /* 0x000fce000f8e00ff */
.L_x_7:
[----:B------:R-:W-:Y:S02]  /*0de0*/  ULDC.64 UR4, c[0x0][0x5a0] ;  /* 0x0001680000047ab9 */ /* 0x000fe40000000a00 */
[----:B------:R-:W-:-:S04]  /*0df0*/  ISETP.NE.U32.AND P0, PT, RZ, UR4, PT ;  /* 0x00000004ff007c0c */ /* 0x000fc8000bf05070 */
[----:B------:R-:W-:-:S13]  /*0e00*/  ISETP.NE.AND.EX P0, PT, RZ, UR5, PT, P0 ;  /* 0x00000005ff007c0c */ /* 0x000fda000bf05300 */
[----:B------:R-:W-:Y:S05]  /*0e10*/  @!P0 BRA `(.L_x_9) ;  /* 0x00000000001c8947 */ /* 0x000fea0003800000 */
[----:B0-----:R-:W0:Y:S02]  /*0e20*/  LDC.64 R8, c[0x0][0x5a0] ;  /* 0x00016800ff087b82 */ /* 0x001e240000000a00 */
[----:B0-----:R-:W2:Y:S02]  /*0e30*/  LDG.E.64 R8, desc[UR36][R8.64] ;  /* 0x0000002408087981 */ /* 0x001ea4000c1e1b00 */
[----:B--2---:R-:W-:-:S04]  /*0e40*/  ISETP.NE.U32.AND P0, PT, R8, RZ, PT ;  /* 0x000000ff0800720c */ /* 0x004fc80003f05070 */
[----:B------:R-:W-:-:S13]  /*0e50*/  ISETP.NE.AND.EX P0, PT, R9, RZ, PT, P0 ;  /* 0x000000ff0900720c */ /* 0x000fda0003f05300 */
[----:B------:R-:W-:Y:S05]  /*0e60*/  @!P0 BRA `(.L_x_9) ;  /* 0x0000000000088947 */ /* 0x000fea0003800000 */
[----:B-1----:R0:W5:Y:S01]  /*0e70*/  LD.E R59, desc[UR36][R8.64] ;  /* 0x00000024083b7980 */ /* 0x002162000c101900 */
[----:B------:R-:W-:Y:S05]  /*0e80*/  BRA `(.L_x_10) ;  /* 0x0000000000247947 */ /* 0x000fea0003800000 */
.L_x_9:
[----:B------:R-:W-:Y:S02]  /*0e90*/  ULDC.64 UR4, c[0x0][0x590] ;  /* 0x0001640000047ab9 */ /* 0x000fe40000000a00 */
[----:B------:R-:W-:-:S04]  /*0ea0*/  ISETP.NE.U32.AND P0, PT, RZ, UR4, PT ;  /* 0x00000004ff007c0c */ /* 0x000fc8000bf05070 */
[----:B------:R-:W-:-:S13]  /*0eb0*/  ISETP.NE.AND.EX P0, PT, RZ, UR5, PT, P0 ;  /* 0x00000005ff007c0c */ /* 0x000fda000bf05300 */
[----:B------:R-:W-:Y:S05]  /*0ec0*/  @!P0 BRA `(.L_x_11) ;  /* 0x00000000000c8947 */ /* 0x000fea0003800000 */
[----:B0-----:R-:W1:Y:S02]  /*0ed0*/  LDC.64 R8, c[0x0][0x590] ;  /* 0x00016400ff087b82 */ /* 0x001e640000000a00 */
[----:B-1----:R1:W5:Y:S01]  /*0ee0*/  LDG.E R59, desc[UR36][R8.64] ;  /* 0x00000024083b7981 */ /* 0x002362000c1e1900 */
[----:B------:R-:W-:Y:S05]  /*0ef0*/  BRA `(.L_x_10) ;  /* 0x0000000000087947 */ /* 0x000fea0003800000 */
.L_x_11:
[----:B------:R-:W-:Y:S02]  /*0f00*/  ULDC UR4, c[0x0][0x584] ;  /* 0x0001610000047ab9 */ /* 0x000fe40000000800 */
[----:B-1----:R-:W-:-:S07]  /*0f10*/  IMAD.U32 R59, RZ, RZ, UR4 ;  /* 0x00000004ff3b7e24 */ /* 0x002fce000f8e00ff */
.L_x_10:
[----:B------:R-:W2:Y:S01]  /*0f20*/  LDC R2, c[0x0][0x65c] ;  /* 0x00019700ff027b82 */ /* 0x000ea20000000800 */
[----:B------:R-:W-:Y:S01]  /*0f30*/  ULDC UR6, c[0x0][0x28c] ;  /* 0x0000a30000067ab9 */ /* 0x000fe20000000800 */
[----:B------:R-:W-:Y:S01]  /*0f40*/  ISETP.NE.AND P0, PT, R10, 0x2, PT ;  /* 0x000000020a00780c */ /* 0x000fe20003f05270 */
[----:B------:R-:W-:Y:S01]  /*0f50*/  UIADD3 UR6, UR6, 0x1f, URZ ;  /* 0x0000001f06067890 */ /* 0x000fe2000fffe03f */
[----:B01----:R-:W-:Y:S01]  /*0f60*/  IMAD.U32 R8, RZ, RZ, UR12 ;  /* 0x0000000cff087e24 */ /* 0x003fe2000f8e00ff */
[----:B------:R-:W-:Y:S01]  /*0f70*/  UMOV UR39, URZ ;  /* 0x0000003f00277c82 */ /* 0x000fe20008000000 */
[----:B------:R-:W-:Y:S01]  /*0f80*/  IMAD.MOV.U32 R9, RZ, RZ, RZ ;  /* 0x000000ffff097224 */ /* 0x000fe200078e00ff */
[----:B------:R-:W-:Y:S01]  /*0f90*/  USHF.R.S32.HI UR7, URZ, 0x1f, UR6 ;  /* 0x0000001f3f077899 */ /* 0x000fe20008011406 */
[----:B------:R-:W-:Y:S01]  /*0fa0*/  UMOV UR38, URZ ;  /* 0x0000003f00267c82 */ /* 0x000fe20008000000 */
[----:B------:R-:W-:Y:S02]  /*0fb0*/  ULDC.64 UR8, c[0x0][0x650] ;  /* 0x0001940000087ab9 */ /* 0x000fe40000000a00 */
[----:B------:R-:W-:-:S04]  /*0fc0*/  ULEA.HI UR7, UR7, UR6, URZ, 0x5 ;  /* 0x0000000607077291 */ /* 0x000fc8000f8f283f */
[----:B------:R-:W-:Y:S01]  /*0fd0*/  USHF.R.S32.HI UR40, URZ, 0x5, UR7 ;  /* 0x000000053f287899 */ /* 0x000fe20008011407 */
[----:B--2---:R-:W-:-:S13]  /*0fe0*/  ISETP.NE.AND P1, PT, R2, 0x1, PT ;  /* 0x000000010200780c */ /* 0x004fda0003f25270 */
[----:B------:R-:W0:Y:S01]  /*0ff0*/  @P1 LDC R19, c[0x0][0x10] ;  /* 0x00000400ff131b82 */ /* 0x000e220000000800 */
[----:B------:R-:W-:Y:S02]  /*1000*/  @P1 IMAD.MOV.U32 R7, RZ, RZ, RZ ;  /* 0x000000ffff071224 */ /* 0x000fe400078e00ff */
[----:B------:R-:W-:-:S05]  /*1010*/  @P1 IMAD.MOV.U32 R17, RZ, RZ, RZ ;  /* 0x000000ffff111224 */ /* 0x000fca00078e00ff */
[----:B------:R-:W1:Y:S01]  /*1020*/  @!P1 LDC R11, c[0x0][0xc] ;  /* 0x00000300ff0b9b82 */ /* 0x000e620000000800 */
[----:B------:R-:W-:Y:S01]  /*1030*/  ULDC UR4, c[0x0][0xc] ;  /* 0x0000030000047ab9 */ /* 0x000fe20000000800 */
[----:B------:R-:W-:Y:S02]  /*1040*/  ULDC UR5, c[0x0][0x10] ;  /* 0x0000040000057ab9 */ /* 0x000fe40000000800 */
[----:B------:R-:W-:-:S04]  /*1050*/  UIMAD.WIDE.U32 UR4, UR4, UR5, URZ ;  /* 0x00000005040472a5 */ /* 0x000fc8000f8e003f */
[----:B------:R-:W2:Y:S01]  /*1060*/  LDC R2, c[0x0][0x14] ;  /* 0x00000500ff027b82 */ /* 0x000ea20000000800 */
[----:B0-----:R-:W-:-:S04]  /*1070*/  @P1 IMAD.WIDE.U32 R18, R19, UR12, R6 ;  /* 0x0000000c13121c25 */ /* 0x001fc8000f8e0006 */
[----:B------:R-:W-:Y:S02]  /*1080*/  @P1 IMAD.IADD R17, R19, 0x1, R17 ;  /* 0x0000000113111824 */ /* 0x000fe400078e0211 */
[----:B-1----:R-:W-:-:S04]  /*1090*/  @!P1 IMAD.WIDE.U32 R8, R6, R11, R8 ;  /* 0x0000000b06089225 */ /* 0x002fc800078e0008 */
[----:B------:R-:W-:Y:S02]  /*10a0*/  @!P1 IMAD.MOV.U32 R18, RZ, RZ, R8 ;  /* 0x000000ffff129224 */ /* 0x000fe400078e0008 */
[----:B------:R-:W-:Y:S02]  /*10b0*/  @!P1 IMAD.MOV.U32 R17, RZ, RZ, R9 ;  /* 0x000000ffff119224 */ /* 0x000fe400078e0009 */
[----:B--2---:R-:W-:-:S04]  /*10c0*/  IMAD.WIDE.U32 R12, R2, UR4, RZ ;  /* 0x00000004020c7c25 */ /* 0x004fc8000f8e00ff */
[----:B------:R-:W-:Y:S01]  /*10d0*/  IMAD R23, R2, UR5, RZ ;  /* 0x0000000502177c24 */ /* 0x000fe2000f8e02ff */
[----:B------:R0:W-:Y:S03]  /*10e0*/  STL.64 [R1], R12 ;  /* 0x0000000c01007387 */ /* 0x0001e60000100a00 */
[----:B------:R-:W-:Y:S01]  /*10f0*/  IMAD.IADD R23, R13, 0x1, R23 ;  /* 0x000000010d177824 */ /* 0x000fe200078e0217 */
[----:B------:R-:W-:Y:S06]  /*1100*/  @P0 BRA `(.L_x_12) ;  /* 0x0000000000200947 */ /* 0x000fec0003800000 */
[----:B------:R-:W-:Y:S01]  /*1110*/  UISETP.GE.U32.AND UP0, UPT, UR40, 0x1c, UPT ;  /* 0x0000001c2800788c */ /* 0x000fe2000bf06070 */
[----:B------:R-:W-:Y:S01]  /*1120*/  IADD3 R18, P0, R18, R12, RZ ;  /* 0x0000000c12127210 */ /* 0x000fe20007f1e0ff */
[----:B------:R-:W-:Y:S01]  /*1130*/  USHF.R.U32.HI UR4, URZ, 0x2, UR40 ;  /* 0x000000023f047899 */ /* 0x000fe20008011628 */
[----:B------:R-:W-:-:S03]  /*1140*/  UMOV UR38, URZ ;  /* 0x0000003f00267c82 */ /* 0x000fc60008000000 */
[----:B------:R-:W-:Y:S01]  /*1150*/  UIMAD.WIDE.U32 UR4, UR4, 0x24924925, URZ ;  /* 0x24924925040478a5 */ /* 0x000fe2000f8e003f */
[----:B------:R-:W-:-:S03]  /*1160*/  IMAD.X R17, R23, 0x1, R17, P0 ;  /* 0x0000000117117824 */ /* 0x000fc600000e0611 */
[----:B------:R-:W-:Y:S02]  /*1170*/  UIMAD UR39, UR5, -0x1c, UR40 ;  /* 0xffffffe4052778a4 */ /* 0x000fe4000f8e0228 */
[----:B------:R-:W-:-:S12]  /*1180*/  @UP0 ULOP3.LUT UR38, UR5, 0x1, URZ, 0xc0, !UPT ;  /* 0x0000000105260892 */ /* 0x000fd8000f8ec03f */
.L_x_12:
[----:B------:R-:W-:Y:S01]  /*1190*/  ISETP.GE.U32.AND P0, PT, R18, UR8, PT ;  /* 0x0000000812007c0c */ /* 0x000fe2000bf06070 */
[----:B------:R-:W-:Y:S01]  /*11a0*/  IMAD.MOV.U32 R19, RZ, RZ, -0x1 ;  /* 0xffffffffff137424 */ /* 0x000fe200078e00ff */
[----:B------:R-:W-:Y:S01]  /*11b0*/  PRMT R8, RZ, 0x7610, R8 ;  /* 0x00007610ff087816 */ /* 0x000fe20000000008 */
[----:B------:R-:W-:Y:S01]  /*11c0*/  IMAD.MOV.U32 R22, RZ, RZ, -0x1 ;  /* 0xffffffffff167424 */ /* 0x000fe200078e00ff */
[----:B------:R-:W-:Y:S01]  /*11d0*/  ISETP.GE.U32.AND.EX P0, PT, R17, UR9, PT, P0 ;  /* 0x0000000911007c0c */ /* 0x000fe2000bf06100 */
[----:B------:R-:W-:-:S12]  /*11e0*/  IMAD.MOV.U32 R2, RZ, RZ, -0x1 ;  /* 0xffffffffff027424 */ /* 0x000fd800078e00ff */
[----:B------:R-:W-:Y:S05]  /*11f0*/  @P0 BRA `(.L_x_13) ;  /* 0x00000004002c0947 */ /* 0x000fea0003800000 */
[----:B------:R-:W1:Y:S01]  /*1200*/  LDC.64 R26, c[0x0][0x628] ;  /* 0x00018a00ff1a7b82 */ /* 0x000e620000000a00 */
[----:B------:R-:W-:Y:S02]  /*1210*/  IMAD.MOV.U32 R8, RZ, RZ, R18 ;  /* 0x000000ffff087224 */ /* 0x000fe400078e0012 */
[----:B------:R-:W-:-:S05]  /*1220*/  IMAD.MOV.U32 R9, RZ, RZ, R17 ;  /* 0x000000ffff097224 */ /* 0x000fca00078e0011 */
[----:B------:R-:W2:Y:S08]  /*1230*/  LDC R2, c[0x0][0x630] ;  /* 0x00018c00ff027b82 */ /* 0x000eb00000000800 */
[----:B------:R-:W3:Y:S01]  /*1240*/  LDC.64 R28, c[0x0][0x620] ;  /* 0x00018800ff1c7b82 */ /* 0x000ee20000000a00 */
[----:B-1----:R-:W-:-:S04]  /*1250*/  ISETP.NE.U32.AND P0, PT, R26, RZ, PT ;  /* 0x000000ff1a00720c */ /* 0x002fc80003f05070 */
[----:B------:R-:W-:-:S13]  /*1260*/  ISETP.NE.AND.EX P0, PT, R27, RZ, PT, P0 ;  /* 0x000000ff1b00720c */ /* 0x000fda0003f05300 */
[----:B--23--:R-:W-:Y:S05]  /*1270*/  @!P0 BRA `(.L_x_14) ;  /* 0x0000000000288947 */ /* 0x00cfea0003800000 */
[----:B0-----:R-:W0:Y:S02]  /*1280*/  LDC R13, c[0x0][0x634] ;  /* 0x00018d00ff0d7b82 */ /* 0x001e240000000800 */
[----:B0-----:R-:W-:-:S05]  /*1290*/  IADD3 R13, P0, R18, R13, RZ ;  /* 0x0000000d120d7210 */ /* 0x001fca0007f1e0ff */
[----:B------:R-:W-:-:S04]  /*12a0*/  IMAD.X R15, RZ, RZ, R17, P0 ;  /* 0x000000ffff0f7224 */ /* 0x000fc800000e0611 */
[----:B------:R-:W-:-:S04]  /*12b0*/  IMAD.WIDE.U32 R8, R15, R26, RZ ;  /* 0x0000001a0f087225 */ /* 0x000fc800078e00ff */
[----:B------:R-:W-:-:S04]  /*12c0*/  IMAD.WIDE.U32 R10, P0, R13, R27, R8 ;  /* 0x0000001b0d0a7225 */ /* 0x000fc80007800008 */
[----:B------:R-:W-:-:S04]  /*12d0*/  IMAD.WIDE.U32 R8, R13, R26, RZ ;  /* 0x0000001a0d087225 */ /* 0x000fc800078e00ff */
[----:B------:R-:W-:Y:S01]  /*12e0*/  IMAD.X R13, RZ, RZ, RZ, P0 ;  /* 0x000000ffff0d7224 */ /* 0x000fe200000e06ff */
[----:B------:R-:W-:Y:S01]  /*12f0*/  IADD3 RZ, P0, R9, R10, RZ ;  /* 0x0000000a09ff7210 */ /* 0x000fe20007f1e0ff */
[----:B------:R-:W-:-:S04]  /*1300*/  IMAD.MOV.U32 R12, RZ, RZ, R11 ;  /* 0x000000ffff0c7224 */ /* 0x000fc800078e000b */
[----:B------:R-:W-:-:S08]  /*1310*/  IMAD.WIDE.U32.X R8, R15, R27, R12, P0 ;  /* 0x0000001b0f087225 */ /* 0x000fd000000e040c */
.L_x_14:
[----:B------:R-:W1:Y:S01]  /*1320*/  LDC.64 R32, c[0x0][0x640] ;  /* 0x00019000ff207b82 */ /* 0x000e620000000a00 */
[-C--:B------:R-:W-:Y:S01]  /*1330*/  SHF.R.U64 R30, R8, R2.reuse, R9 ;  /* 0x00000002081e7219 */ /* 0x080fe20000001209 */
[----:B------:R-:W-:Y:S01]  /*1340*/  IMAD.MOV.U32 R19, RZ, RZ, R17 ;  /* 0x000000ffff137224 */ /* 0x000fe200078e0011 */
[----:B------:R-:W-:Y:S02]  /*1350*/  SHF.R.U32.HI R2, RZ, R2, R9 ;  /* 0x00000002ff027219 */ /* 0x000fe40000011609 */
[----:B------:R-:W-:-:S03]  /*1360*/  IADD3 R11, P0, RZ, -R30, RZ ;  /* 0x8000001eff0b7210 */ /* 0x000fc60007f1e0ff */
[----:B------:R-:W2:Y:S02]  /*1370*/  LDC R10, c[0x0][0x618] ;  /* 0x00018600ff0a7b82 */ /* 0x000ea40000000800 */
[----:B------:R-:W-:-:S04]  /*1380*/  IMAD.X R9, RZ, RZ, ~R2, P0 ;  /* 0x000000ffff097224 */ /* 0x000fc800000e0e02 */
[-C--:B------:R-:W-:Y:S02]  /*1390*/  IMAD R2, R9, R28.reuse, RZ ;  /* 0x0000001c09027224 */ /* 0x080fe400078e02ff */
[----:B0-----:R-:W0:Y:S01]  /*13a0*/  LDC R13, c[0x0][0x608] ;  /* 0x00018200ff0d7b82 */ /* 0x001e220000000800 */
[----:B------:R-:W-:-:S04]  /*13b0*/  IMAD.WIDE.U32 R8, R11, R28, R18 ;  /* 0x0000001c0b087225 */ /* 0x000fc800078e0012 */
[----:B------:R-:W-:Y:S02]  /*13c0*/  IMAD R11, R11, R29, R2 ;  /* 0x0000001d0b0b7224 */ /* 0x000fe400078e0202 */
[----:B------:R-:W-:Y:S01]  /*13d0*/  IMAD.MOV.U32 R2, RZ, RZ, -0x1 ;  /* 0xffffffffff027424 */ /* 0x000fe200078e00ff */
[----:B------:R-:W3:Y:S01]  /*13e0*/  LDC R31, c[0x0][0x658] ;  /* 0x00019600ff1f7b82 */ /* 0x000ee20000000800 */
[----:B------:R-:W-:Y:S01]  /*13f0*/  IMAD.IADD R9, R9, 0x1, R11 ;  /* 0x0000000109097824 */ /* 0x000fe200078e020b */
[----:B-1----:R-:W-:Y:S01]  /*1400*/  ISETP.NE.U32.AND P0, PT, R32, RZ, PT ;  /* 0x000000ff2000720c */ /* 0x002fe20003f05070 */
[----:B------:R-:W-:-:S03]  /*1410*/  IMAD.MOV.U32 R28, RZ, RZ, 0x1 ;  /* 0x00000001ff1c7424 */ /* 0x000fc600078e00ff */
[----:B------:R-:W-:Y:S02]  /*1420*/  ISETP.NE.AND.EX P0, PT, R33, RZ, PT, P0 ;  /* 0x000000ff2100720c */ /* 0x000fe40003f05300 */
[----:B------:R-:W1:Y:S01]  /*1430*/  LDC R27, c[0x0][0x600] ;  /* 0x00018000ff1b7b82 */ /* 0x000e620000000800 */
[-CC-:B--2---:R-:W-:Y:S02]  /*1440*/  SHF.R.U64 R25, R8, R10.reuse, R9.reuse ;  /* 0x0000000a08197219 */ /* 0x184fe40000001209 */
[----:B------:R-:W-:-:S05]  /*1450*/  SHF.R.U32.HI R8, RZ, R10, R9 ;  /* 0x0000000aff087219 */ /* 0x000fca0000011609 */
[----:B------:R-:W2:Y:S01]  /*1460*/  LDC R22, c[0x0][0x648] ;  /* 0x00019200ff167b82 */ /* 0x000ea20000000800 */
[-CC-:B0-----:R-:W-:Y:S02]  /*1470*/  SHF.R.U64 R34, R25, R13.reuse, R8.reuse ;  /* 0x0000000d19227219 */ /* 0x181fe40000001208 */
[----:B------:R-:W-:-:S05]  /*1480*/  SHF.R.U32.HI R8, RZ, R13, R8 ;  /* 0x0000000dff087219 */ /* 0x000fca0000011608 */
[----:B------:R-:W0:Y:S01]  /*1490*/  LDC R26, c[0x0][0x638] ;  /* 0x00018e00ff1a7b82 */ /* 0x000e220000000800 */
[-CC-:B---3--:R-:W-:Y:S02]  /*14a0*/  SHF.R.U64 R36, R34, R31.reuse, R8.reuse ;  /* 0x0000001f22247219 */ /* 0x188fe40000001208 */
[-C--:B------:R-:W-:Y:S02]  /*14b0*/  SHF.L.U32 R2, R2, R31.reuse, RZ ;  /* 0x0000001f02027219 */ /* 0x080fe400000006ff */
[----:B------:R-:W-:Y:S01]  /*14c0*/  SHF.R.U32.HI R9, RZ, R31, R8 ;  /* 0x0000001fff097219 */ /* 0x000fe20000011608 */
[----:B------:R-:W-:Y:S01]  /*14d0*/  IMAD.MOV.U32 R8, RZ, RZ, R36 ;  /* 0x000000ffff087224 */ /* 0x000fe200078e0024 */
[----:B------:R-:W-:Y:S01]  /*14e0*/  LOP3.LUT R15, RZ, R2, RZ, 0x33, !PT ;  /* 0x00000002ff0f7212 */ /* 0x000fe200078e33ff */
[----:B------:R-:W3:Y:S01]  /*14f0*/  LDC R29, c[0x0][0x610] ;  /* 0x00018400ff1d7b82 */ /* 0x000ee20000000800 */
[----:B------:R-:W-:Y:S05]  /*1500*/  @!P0 BRA `(.L_x_15) ;  /* 0x0000000000288947 */ /* 0x000fea0003800000 */
[----:B------:R-:W4:Y:S02]  /*1510*/  LDC R13, c[0x0][0x64c] ;  /* 0x00019300ff0d7b82 */ /* 0x000f240000000800 */
[----:B----4-:R-:W-:-:S05]  /*1520*/  IADD3 R13, P0, R36, R13, RZ ;  /* 0x0000000d240d7210 */ /* 0x010fca0007f1e0ff */
        /* <DEDUP_REMOVED lines=8> */
.L_x_15:
[----:B--2---:R-:W-:Y:S01]  /*15b0*/  SHF.R.U64 R7, R8, R22, R9 ;  /* 0x0000001608077219 */ /* 0x004fe20000001209 */
[----:B-1----:R-:W-:Y:S01]  /*15c0*/  VIADD R8, R27, 0xffffffff ;  /* 0xffffffff1b087836 */ /* 0x002fe20000000000 */
[----:B------:R-:W-:Y:S01]  /*15d0*/  SHF.L.U32 R2, R28, R31, RZ ;  /* 0x0000001f1c027219 */ /* 0x000fe200000006ff */
[----:B------:R-:W-:Y:S01]  /*15e0*/  @P1 IMAD R20, R21, R24, R6 ;  /* 0x0000001815141224 */ /* 0x000fe200078e0206 */
[----:B------:R-:W-:Y:S01]  /*15f0*/  LOP3.LUT R15, R34, R15, RZ, 0xc0, !PT ;  /* 0x0000000f220f7212 */ /* 0x000fe200078ec0ff */
[----:B------:R-:W-:Y:S01]  /*1600*/  IMAD.MOV R9, RZ, RZ, -R7 ;  /* 0x000000ffff097224 */ /* 0x000fe200078e0a07 */
[----:B------:R-:W-:Y:S01]  /*1610*/  LOP3.LUT R8, R25, R8, RZ, 0xc0, !PT ;  /* 0x0000000819087212 */ /* 0x000fe200078ec0ff */
[----:B------:R-:W-:Y:S02]  /*1620*/  IMAD.MOV.U32 R6, RZ, RZ, 0x1 ;  /* 0x00000001ff067424 */ /* 0x000fe400078e00ff */
[----:B------:R-:W-:Y:S02]  /*1630*/  IMAD R15, R2, R7, R15 ;  /* 0x00000007020f7224 */ /* 0x000fe400078e020f */
[----:B0-----:R-:W-:-:S02]  /*1640*/  IMAD R2, R9, R26, R36 ;  /* 0x0000001a09027224 */ /* 0x001fc400078e0224 */
[----:B---3--:R-:W-:Y:S02]  /*1650*/  IMAD R19, R15, R29, R20 ;  /* 0x0000001d0f137224 */ /* 0x008fe400078e0214 */
[--C-:B------:R-:W-:Y:S01]  /*1660*/  IMAD R2, R2, R27, R8.reuse ;  /* 0x0000001b02027224 */ /* 0x100fe200078e0208 */
[----:B------:R-:W-:-:S04]  /*1670*/  PRMT R8, R6, 0x7610, R8 ;  /* 0x0000761006087816 */ /* 0x000fc80000000008 */
[----:B------:R-:W-:Y:S02]  /*1680*/  SEL R22, R2, R19, !P1 ;  /* 0x0000001302167207 */ /* 0x000fe40004800000 */
[----:B------:R-:W-:Y:S01]  /*1690*/  SEL R19, R19, R2, !P1 ;  /* 0x0000000213137207 */ /* 0x000fe20004800000 */
[----:B------:R-:W-:-:S07]  /*16a0*/  IMAD.MOV.U32 R2, RZ, RZ, R30 ;  /* 0x000000ffff027224 */ /* 0x000fce00078e001e */
.L_x_13:
[----:B------:R-:W-:Y:S05]  /*16b0*/  @!P2 BRA `(.L_x_16) ;  /* 0x00000000000ca947 */ /* 0x000fea0003800000 */
[----:B------:R-:W-:Y:S01]  /*16c0*/  UCGABAR_WAIT ;  /* 0x0000000000007dc7 */ /* 0x000fe20008000000 */
[----:B------:R-:W-:Y:S01]  /*16d0*/  CCTL.IVALL ;  /* 0x00000000ff00798f */ /* 0x000fe20002000000 */
[----:B------:R-:W-:Y:S05]  /*16e0*/  BRA `(.L_x_17) ;  /* 0x0000000000047947 */ /* 0x000fea0003800000 */
.L_x_16:
[----:B------:R-:W-:Y:S06]  /*16f0*/  BAR.SYNC.DEFER_BLOCKING 0x0 ;  /* 0x0000000000007b1d */ /* 0x000fec0000010000 */
.L_x_17:
[----:B------:R-:W-:Y:S05]  /*1700*/  @!P4 BRA `(.L_x_18) ;  /* 0x0000003400a0c947 */ /* 0x000fea0003800000 */
[----:B------:R-:W-:-:S13]  /*1710*/  ISETP.GT.U32.AND P0, PT, R35, 0x1, PT ;  /* 0x000000012300780c */ /* 0x000fda0003f04070 */
[----:B------:R-:W-:Y:S05]  /*1720*/  @P0 EXIT ;  /* 0x000000000000094d */ /* 0x000fea0003800000 */
.L_x_19:
[----:B------:R-:W-:-:S08]  /*1730*/  NOP ;  /* 0x0000000000007918 */ /* 0x000fd00000000000 */
[----:B------:R-:W1:Y:S02]  /*1740*/  USETMAXREG.TRY_ALLOC.CTAPOOL UP0, 0xe8 ;  /* 0x000000e8000079c8 */ /* 0x000e640008000600 */
[----:B-1----:R-:W-:-:S13]  /*1750*/  PLOP3.LUT P0, PT, PT, PT, UP0, 0x80, 0x0 ;  /* 0x000000000000781c */ /* 0x002fda0003f0f008 */
[----:B------:R-:W-:Y:S05]  /*1760*/  @!P0 BRA `(.L_x_19) ;  /* 0xfffffffc00f08947 */ /* 0x000fea000383ffff */
[----:B------:R-:W-:-:S13]  /*1770*/  LOP3.LUT P0, RZ, R8, 0xff, RZ, 0xc0, !PT ;  /* 0x000000ff08ff7812 */ /* 0x000fda000780c0ff */
[----:B------:R-:W-:Y:S05]  /*1780*/  @!P0 EXIT ;  /* 0x000000000000894d */ /* 0x000fea0003800000 */
[----:B------:R-:W1:Y:S01]  /*1790*/  S2UR UR4, SR_CgaCtaId ;  /* 0x00000000000479c3 */ /* 0x000e620000008800 */
[----:B------:R-:W-:Y:S01]  /*17a0*/  VIADD R14, R14, 0xffffffff ;  /* 0xffffffff0e0e7836 */ /* 0x000fe20000000000 */
[CC--:B------:R-:W-:Y:S01]  /*17b0*/  LEA.HI R4, R0.reuse, R3.reuse, RZ, 0x2 ;  /* 0x0000000300047211 */ /* 0x0c0fe200078f10ff */
[----:B------:R-:W-:Y:S01]  /*17c0*/  UMOV UR41, 0x400 ;  /* 0x0000040000297882 */ /* 0x000fe20000000000 */
[----:B------:R-:W-:Y:S01]  /*17d0*/  LEA.HI R0, R0, R3, RZ, 0x5 ;  /* 0x0000000300007211 */ /* 0x000fe200078f28ff */
[----:B------:R-:W-:Y:S01]  /*17e0*/  UISETP.LT.AND UP0, UPT, UR40, 0x1, UPT ;  /* 0x000000012800788c */ /* 0x000fe2000bf01270 */
[----:B------:R-:W-:Y:S01]  /*17f0*/  R2UR UR42, R14 ;  /* 0x000000000e2a72ca */ /* 0x000fe200000e0000 */
[----:B------:R-:W-:Y:S01]  /*1800*/  ULDC UR6, c[0x0][0x284] ;  /* 0x0000a10000067ab9 */ /* 0x000fe20000000800 */
[--C-:B------:R-:W-:Y:S01]  /*1810*/  SHF.R.S32.HI R60, RZ, 0x2, R4.reuse ;  /* 0x00000002ff3c7819 */ /* 0x100fe20000011404 */
[----:B------:R-:W-:Y:S01]  /*1820*/  USEL UR43, UR40, 0x1, UP0 ;  /* 0x00000001282b7887 */ /* 0x000fe20008000000 */
[----:B------:R-:W-:Y:S01]  /*1830*/  SHF.R.S32.HI R5, RZ, 0x1f, R4 ;  /* 0x0000001fff057819 */ /* 0x000fe20000011404 */
[----:B------:R-:W-:Y:S01]  /*1840*/  USHF.L.U32 UR46, UR40, 0x1, URZ ;  /* 0x00000001282e7899 */ /* 0x000fe2000800063f */
[----:B------:R-:W-:Y:S01]  /*1850*/  LOP3.LUT R62, R4, 0xfffffffc, RZ, 0xc0, !PT ;  /* 0xfffffffc043e7812 */ /* 0x000fe200078ec0ff */
[----:B------:R-:W-:Y:S01]  /*1860*/  UIADD3 UR43, -UR43, UR40, URZ ;  /* 0x000000282b2b7290 */ /* 0x000fe2000fffe13f */
[----:B------:R-:W-:-:S02]  /*1870*/  LEA.HI R5, R5, R60, RZ, 0x3 ;  /* 0x0000003c05057211 */ /* 0x000fc400078f18ff */
[----:B------:R-:W-:Y:S01]  /*1880*/  ISETP.NE.AND P0, PT, R14, RZ, PT ;  /* 0x000000ff0e00720c */ /* 0x000fe20003f05270 */
[----:B------:R-:W-:Y:S01]  /*1890*/  IMAD.IADD R62, R3, 0x1, -R62 ;  /* 0x00000001033e7824 */ /* 0x000fe200078e0a3e */
[----:B------:R-:W-:Y:S01]  /*18a0*/  LOP3.LUT R5, R5, 0xfffffff8, RZ, 0xc0, !PT ;  /* 0xfffffff805057812 */ /* 0x000fe200078ec0ff */
[----:B------:R-:W-:Y:S01]  /*18b0*/  USHF.L.U32 UR42, UR42, 0x3, URZ ;  /* 0x000000032a2a7899 */ /* 0x000fe2000800063f */
[----:B------:R-:W-:Y:S02]  /*18c0*/  LOP3.LUT R72, R16, 0x1, RZ, 0xfc, !PT ;  /* 0x0000000110487812 */ /* 0x000fe400078efcff */
[----:B------:R-:W-:Y:S01]  /*18d0*/  SEL R73, RZ, 0x1, P0 ;  /* 0x00000001ff497807 */ /* 0x000fe20000000000 */
[----:B------:R-:W-:Y:S01]  /*18e0*/  IMAD.IADD R60, R60, 0x1, -R5 ;  /* 0x000000013c3c7824 */ /* 0x000fe200078e0a05 */
[----:B-1----:R-:W-:Y:S01]  /*18f0*/  ULEA UR41, UR4, UR41, 0x18 ;  /* 0x0000002904297291 */ /* 0x002fe2000f8ec03f */
[----:B------:R-:W-:Y:S01]  /*1900*/  SHF.R.S32.HI R5, RZ, 0x5, R0 ;  /* 0x00000005ff057819 */ /* 0x000fe20000011400 */
[----:B------:R-:W-:-:S02]  /*1910*/  IMAD.U32 R64, RZ, RZ, UR42 ;  /* 0x0000002aff407e24 */ /* 0x000fc4000f8e00ff */
[----:B------:R-:W-:Y:S01]  /*1920*/  UIADD3 UR47, UR41, 0x1d0, URZ ;  /* 0x000001d0292f7890 */ /* 0x000fe2000fffe03f */
[--C-:B------:R-:W-:Y:S01]  /*1930*/  SHF.R.S32.HI R61, RZ, 0x1f, R60.reuse ;  /* 0x0000001fff3d7819 */ /* 0x100fe2000001143c */
[----:B------:R-:W-:Y:S01]  /*1940*/  UIADD3 UR4, UR41, 0x1c300, URZ ;  /* 0x0001c30029047890 */ /* 0x000fe2000fffe03f */
[C-C-:B------:R-:W-:Y:S01]  /*1950*/  IMAD R67, R5.reuse, -0x10, -R60.reuse ;  /* 0xfffffff005437824 */ /* 0x140fe200078e0a3c */
[----:B------:R-:W-:Y:S01]  /*1960*/  UIADD3 UR5, UR41, 0x300, URZ ;  /* 0x0000030029057890 */ /* 0x000fe2000fffe03f */
[C---:B------:R-:W-:Y:S01]  /*1970*/  LOP3.LUT R66, R64.reuse, 0x8, RZ, 0xc0, !PT ;  /* 0x0000000840427812 */ /* 0x040fe200078ec0ff */
[----:B------:R-:W-:Y:S01]  /*1980*/  USHF.R.U32.HI UR4, URZ, 0x4, UR4 ;  /* 0x000000043f047899 */ /* 0x000fe20008011604 */
[----:B------:R-:W-:Y:S01]  /*1990*/  IMAD.U32 R63, RZ, RZ, UR47 ;  /* 0x0000002fff3f7e24 */ /* 0x000fe2000f8e00ff */
[----:B------:R-:W-:Y:S01]  /*19a0*/  USHF.R.U32.HI UR5, URZ, 0x4, UR5 ;  /* 0x000000043f057899 */ /* 0x000fe20008011605 */
[----:B------:R-:W-:Y:S01]  /*19b0*/  IMAD.WIDE R60, R5, 0x10, R60 ;  /* 0x00000010053c7825 */ /* 0x000fe200078e023c */
[----:B------:R-:W-:Y:S01]  /*19c0*/  ULOP3.LUT UR4, UR4, 0x3fff, URZ, 0xc0, !UPT ;  /* 0x00003fff04047892 */ /* 0x000fe2000f8ec03f */
[----:B------:R-:W-:Y:S01]  /*19d0*/  LOP3.LUT R64, R64, 0x8, RZ, 0xc, !PT ;  /* 0x0000000840407812 */ /* 0x000fe200078e0cff */
[----:B------:R-:W-:Y:S01]  /*19e0*/  ULOP3.LUT UR5, UR5, 0x3fff, URZ, 0xc0, !UPT ;  /* 0x00003fff05057892 */ /* 0x000fe2000f8ec03f */
[----:B------:R-:W-:Y:S01]  /*19f0*/  VIADD R65, R63, UR42 ;  /* 0x0000002a3f417c36 */ /* 0x000fe20008000000 */
[----:B------:R-:W-:Y:S01]  /*1a00*/  LOP3.LUT R66, R66, 0x18, RZ, 0x3c, !PT ;  /* 0x0000001842427812 */ /* 0x000fe200078e3cff */
[----:B------:R-:W-:Y:S01]  /*1a10*/  VIADD R67, R67, UR6 ;  /* 0x0000000643437c36 */ /* 0x000fe20008000000 */
[----:B------:R-:W-:-:S02]  /*1a20*/  ULOP3.LUT UR44, UR4, 0x10000, URZ, 0xfc, !UPT ;  /* 0x00010000042c7892 */ /* 0x000fc4000f8efc3f */
[----:B------:R-:W-:-:S12]  /*1a30*/  ULOP3.LUT UR45, UR5, 0x10000, URZ, 0xfc, !UPT ;  /* 0x00010000052d7892 */ /* 0x000fd8000f8efc3f */
.L_x_103:
[----:B------:R-:W-:Y:S01]  /*1a40*/  SHF.L.U32 R0, R73, 0x1f, RZ ;  /* 0x0000001f49007819 */ /* 0x000fe200000006ff */
[----:B------:R-:W-:Y:S02]  /*1a50*/  ULDC UR4, c[0x0][0x28c] ;  /* 0x0000a30000047ab9 */ /* 0x000fe40000000800 */
[----:B------:R-:W-:Y:S01]  /*1a60*/  ISETP.LT.AND P1, PT, RZ, UR4, PT ;  /* 0x00000004ff007c0c */ /* 0x000fe2000bf21270 */
[----:B-1----:R-:W1:Y:S02]  /*1a70*/  SYNCS.PHASECHK.TRANS64.TRYWAIT P0, [R63+UR42], R0 ;  /* 0x000000003f0075a7 */ /* 0x002e64000800016a */
[----:B-1-34-:R-:W-:Y:S10]  /*1a80*/  @!P0 BRA `(.L_x_20) ;  /* 0x0000005000388947 */ /* 0x01aff40003800000 */
.L_x_149:
[----:B------:R-:W-:Y:S05]  /*1a90*/  @P1 BRA `(.L_x_21) ;  /* 0x0000000000401947 */ /* 0x000fea0003800000 */
[----:B-1----:R-:W-:Y:S01]  /*1aa0*/  MOV R0, 0x0 ;  /* 0x0000000000007802 */ /* 0x002fe20000000f00 */
[----:B------:R-:W-:Y:S01]  /*1ab0*/  ULDC.64 UR4, c[0x4][0x68] ;  /* 0x01001a0000047ab9 */ /* 0x000fe20000000a00 */
[----:B------:R-:W-:Y:S01]  /*1ac0*/  ULDC.64 UR6, c[0x4][0x8] ;  /* 0x0100020000067ab9 */ /* 0x000fe20000000a00 */
[----:B------:R-:W-:Y:S01]  /*1ad0*/  IMAD.U32 R4, RZ, RZ, UR4 ;  /* 0x00000004ff047e24 */ /* 0x000fe2000f8e00ff */
[----:B------:R1:W2:Y:S01]  /*1ae0*/  LDC.64 R14, c[0x4][R0] ;  /* 0x01000000000e7b82 */ /* 0x0002a20000000a00 */
[----:B------:R-:W-:Y:S01]  /*1af0*/  IMAD.U32 R5, RZ, RZ, UR5 ;  /* 0x00000005ff057e24 */ /* 0x000fe2000f8e00ff */
[----:B------:R-:W-:Y:S01]  /*1b00*/  ULDC.64 UR4, c[0x4][0x70] ;  /* 0x01001c0000047ab9 */ /* 0x000fe20000000a00 */
[----:B------:R-:W-:Y:S02]  /*1b10*/  IMAD.U32 R10, RZ, RZ, UR6 ;  /* 0x00000006ff0a7e24 */ /* 0x000fe4000f8e00ff */
[----:B------:R-:W-:Y:S02]  /*1b20*/  IMAD.U32 R6, RZ, RZ, UR4 ;  /* 0x00000004ff067e24 */ /* 0x000fe4000f8e00ff */
[----:B------:R-:W-:-:S02]  /*1b30*/  IMAD.U32 R7, RZ, RZ, UR5 ;  /* 0x00000005ff077e24 */ /* 0x000fc4000f8e00ff */
[----:B------:R-:W-:Y:S02]  /*1b40*/  IMAD.U32 R11, RZ, RZ, UR7 ;  /* 0x00000007ff0b7e24 */ /* 0x000fe4000f8e00ff */
[----:B------:R-:W-:Y:S02]  /*1b50*/  IMAD.MOV.U32 R8, RZ, RZ, 0x1e1 ;  /* 0x000001e1ff087424 */ /* 0x000fe400078e00ff */
[----:B0-----:R-:W-:Y:S02]  /*1b60*/  IMAD.MOV.U32 R12, RZ, RZ, 0x1 ;  /* 0x00000001ff0c7424 */ /* 0x001fe400078e00ff */
[----:B-1----:R-:W-:-:S07]  /*1b70*/  IMAD.MOV.U32 R13, RZ, RZ, RZ ;  /* 0x000000ffff0d7224 */ /* 0x002fce00078e00ff */
[----:B------:R-:W-:-:S07]  /*1b80*/  LEPC R20, `(.L_x_21) ;  /* 0x000000001014794e */ /* 0x000fce0000000000 */
[----:B--2--5:R-:W-:Y:S05]  /*1b90*/  CALL.ABS.NOINC R14 ;  /* 0x000000000e007343 */ /* 0x024fea0003c00000 */
.L_x_21:
[----:B------:R-:W-:-:S13]  /*1ba0*/  ISETP.NE.AND P0, PT, R72, 0x3, PT ;  /* 0x000000034800780c */ /* 0x000fda0003f05270 */
[----:B------:R-:W-:Y:S05]  /*1bb0*/  @!P0 BRA `(.L_x_22) ;  /* 0x0000000000048947 */ /* 0x000fea0003800000 */
[----:B------:R-:W-:Y:S01]  /*1bc0*/  BPT.TRAP 0x1 ;  /* 0x000000040000795c */ /* 0x000fe20000300000 */
.L_x_22:
[----:B------:R-:W-:Y:S02]  /*1bd0*/  IMAD.U32 R3, RZ, RZ, UR39 ;  /* 0x00000027ff037e24 */ /* 0x000fe4000f8e00ff */
[----:B-1----:R-:W-:-:S03]  /*1be0*/  IMAD.U32 R0, RZ, RZ, UR38 ;  /* 0x00000026ff007e24 */ /* 0x002fc6000f8e00ff */
[----:B------:R-:W-:Y:S02]  /*1bf0*/  LEA R3, R3, UR41, 0x3 ;  /* 0x0000002903037c11 */ /* 0x000fe4000f8e18ff */
[----:B------:R-:W-:-:S04]  /*1c00*/  SHF.L.U32 R0, R0, 0x1f, RZ ;  /* 0x0000001f00007819 */ /* 0x000fc800000006ff */
[----:B------:R1:W2:Y:S01]  /*1c10*/  SYNCS.PHASECHK.TRANS64.TRYWAIT P1, [R3+URZ], R0 ;  /* 0x00000000030075a7 */ /* 0x0002a2000802017f */
[----:B------:R-:W-:Y:S05]  /*1c20*/  @!P0 BRA `(.L_x_23) ;  /* 0x0000000000048947 */ /* 0x000fea0003800000 */
[----:B------:R-:W-:Y:S01]  /*1c30*/  BPT.TRAP 0x1 ;  /* 0x000000040000795c */ /* 0x000fe20000300000 */
.L_x_23:
[----:B--2---:R-:W-:Y:S05]  /*1c40*/  @P1 BRA `(.L_x_24) ;  /* 0x0000000000081947 */ /* 0x004fea0003800000 */
[----:B------:R-:W2:Y:S02]  /*1c50*/  SYNCS.PHASECHK.TRANS64.TRYWAIT P1, [R3+URZ], R0 ;  /* 0x00000000030075a7 */ /* 0x000ea4000802017f */
[----:B--2---:R-:W-:Y:S05]  /*1c60*/  @!P1 BRA `(.L_x_25) ;  /* 0x0000004c00d49947 */ /* 0x004fea0003800000 */
.L_x_24:
[----:B------:R-:W-:Y:S05]  /*1c70*/  WARPSYNC.ALL ;  /* 0x0000000000007948 */ /* 0x000fea0003800000 */
[----:B------:R-:W-:Y:S01]  /*1c80*/  ULEA UR4, UR39, UR45, 0x8 ;  /* 0x0000002d27047291 */ /* 0x000fe2000f8e403f */
[----:B------:R-:W-:Y:S01]  /*1c90*/  WARPGROUP.ARRIVE ;  /* 0x00000000000079c5 */ /* 0x000fe20000000000 */
[----:B------:R-:W-:Y:S01]  /*1ca0*/  ULEA UR6, UR39, UR44, 0x8 ;  /* 0x0000002c27067291 */ /* 0x000fe2000f8e403f */
[----:B-12---:R-:W-:Y:S01]  /*1cb0*/  IMAD.U32 R0, RZ, RZ, UR43 ;  /* 0x0000002bff007e24 */ /* 0x006fe2000f8e00ff */
[----:B------:R-:W-:Y:S01]  /*1cc0*/  UMOV UR5, 0x80000020 ;  /* 0x8000002000057882 */ /* 0x000fe20000000000 */
[----:B------:R-:W-:-:S03]  /*1cd0*/  UMOV UR7, 0x80000020 ;  /* 0x8000002000077882 */ /* 0x000fc60000000000 */
[----:B------:R-:W-:-:S03]  /*1ce0*/  ISETP.GE.AND P1, PT, R0, 0x1, PT ;  /* 0x000000010000780c */ /* 0x000fc60003f26270 */
[----:B------:R-:W-:Y:S01]  /*1cf0*/  HGMMA.64x64x16.F32.BF16 R24, gdesc[UR4], RZ, !UPT, gsb0 ;  /* 0x00e00000041879f0 */ /* 0x000fe2000c0018ff */
[----:B------:R-:W-:Y:S02]  /*1d00*/  UIADD3 UR4, UR4, 0x2, URZ ;  /* 0x0000000204047890 */ /* 0x000fe4000fffe03f */
[----:B------:R-:W-:Y:S01]  /*1d10*/  UIADD3 UR6, UR6, 0x2, URZ ;  /* 0x0000000206067890 */ /* 0x000fe2000fffe03f */
[----:B------:R-:W-:Y:S01]  /*1d20*/  UMOV UR5, 0x80000020 ;  /* 0x8000002000057882 */ /* 0x000fe20000000000 */
[----:B------:R-:W-:Y:S01]  /*1d30*/  UMOV UR7, 0x80000020 ;  /* 0x8000002000077882 */ /* 0x000fe20000000000 */
[----:B------:R-:W-:Y:S02]  /*1d40*/  WARPGROUP.DEPBAR.LE gsb0, 0x0 ;  /* 0x00008000000079c5 */ /* 0x000fe40000010000 */
[----:B------:R-:W-:-:S06]  /*1d50*/  WARPGROUP.ARRIVE ;  /* 0x00000000000079c5 */ /* 0x000fcc0000000000 */
[----:B------:R-:W-:Y:S03]  /*1d60*/  HGMMA.64x64x16.F32.BF16 R24, gdesc[UR4], R24, gsb0 ;  /* 0x00e00000041879f0 */ /* 0x000fe60008001818 */
[----:B------:R-:W-:Y:S02]  /*1d70*/  WARPGROUP.DEPBAR.LE gsb0, 0x0 ;  /* 0x00008000000079c5 */ /* 0x000fe40000010000 */
[----:B------:R-:W-:Y:S05]  /*1d80*/  @!P1 BRA `(.L_x_26) ;  /* 0x0000000000d49947 */ /* 0x000fea0003800000 */
[----:B------:R-:W-:Y:S01]  /*1d90*/  UIADD3 UR4, UR39, 0x1, URZ ;  /* 0x0000000127047890 */ /* 0x000fe2000fffe03f */
[----:B------:R-:W-:Y:S02]  /*1da0*/  IMAD.U32 R0, RZ, RZ, UR43 ;  /* 0x0000002bff007e24 */ /* 0x000fe4000f8e00ff */
[----:B------:R-:W-:Y:S01]  /*1db0*/  IMAD.U32 R3, RZ, RZ, UR39 ;  /* 0x00000027ff037e24 */ /* 0x000fe2000f8e00ff */
[----:B------:R-:W-:-:S04]  /*1dc0*/  UISETP.NE.AND UP0, UPT, UR4, 0x1c, UPT ;  /* 0x0000001c0400788c */ /* 0x000fc8000bf05270 */
[----:B------:R-:W-:Y:S02]  /*1dd0*/  USEL UR5, URZ, 0x1, UP0 ;  /* 0x000000013f057887 */ /* 0x000fe40008000000 */
[----:B------:R-:W-:Y:S02]  /*1de0*/  USEL UR8, UR4, URZ, UP0 ;  /* 0x0000003f04087287 */ /* 0x000fe40008000000 */
[----:B------:R-:W-:-:S06]  /*1df0*/  ULOP3.LUT UR5, UR38, UR5, URZ, 0x3c, !UPT ;  /* 0x0000000526057292 */ /* 0x000fcc000f8e3c3f */
[----:B------:R-:W-:-:S07]  /*1e00*/  IMAD.U32 R6, RZ, RZ, UR5 ;  /* 0x00000005ff067e24 */ /* 0x000fce000f8e00ff */
.L_x_33:
[----:B------:R-:W-:Y:S05]  /*1e10*/  @!P0 BRA `(.L_x_27) ;  /* 0x0000000000048947 */ /* 0x000fea0003800000 */
[----:B------:R-:W-:Y:S01]  /*1e20*/  BPT.TRAP 0x1 ;  /* 0x000000040000795c */ /* 0x000fe20000300000 */
.L_x_27:
[----:B------:R-:W-:Y:S01]  /*1e30*/  ULEA UR4, UR8, UR41, 0x3 ;  /* 0x0000002908047291 */ /* 0x000fe2000f8e183f */
[----:B------:R-:W-:-:S08]  /*1e40*/  SHF.L.U32 R4, R6, 0x1f, RZ ;  /* 0x0000001f06047819 */ /* 0x000fd000000006ff */
[----:B------:R1:W2:Y:S01]  /*1e50*/  SYNCS.PHASECHK.TRANS64.TRYWAIT P1, [UR4], R4 ;  /* 0x00000004ff0075a7 */ /* 0x0002a20008020144 */
[----:B------:R-:W-:Y:S05]  /*1e60*/  @!P0 BRA `(.L_x_28) ;  /* 0x0000000000048947 */ /* 0x000fea0003800000 */
[----:B------:R-:W-:Y:S01]  /*1e70*/  BPT.TRAP 0x1 ;  /* 0x000000040000795c */ /* 0x000fe20000300000 */
.L_x_28:
[----:B--2---:R-:W-:Y:S05]  /*1e80*/  @P1 BRA `(.L_x_29) ;  /* 0x0000000000081947 */ /* 0x004fea0003800000 */
[----:B------:R-:W2:Y:S02]  /*1e90*/  SYNCS.PHASECHK.TRANS64.TRYWAIT P1, [UR4], R4 ;  /* 0x00000004ff0075a7 */ /* 0x000ea40008020144 */
[----:B--2---:R-:W-:Y:S05]  /*1ea0*/  @!P1 BRA `(.L_x_30) ;  /* 0x0000004c00589947 */ /* 0x004fea0003800000 */
.L_x_29:
[----:B------:R-:W-:Y:S01]  /*1eb0*/  ULEA UR4, UR8, UR45, 0x8 ;  /* 0x0000002d08047291 */ /* 0x000fe2000f8e403f */
[----:B------:R-:W-:Y:S01]  /*1ec0*/  WARPGROUP.ARRIVE ;  /* 0x00000000000079c5 */ /* 0x000fe20000000000 */
[----:B------:R-:W-:Y:S01]  /*1ed0*/  ULEA UR6, UR8, UR44, 0x8 ;  /* 0x0000002c08067291 */ /* 0x000fe2000f8e403f */
[----:B------:R-:W-:Y:S01]  /*1ee0*/  UMOV UR5, 0x80000020 ;  /* 0x8000002000057882 */ /* 0x000fe20000000000 */
[----:B------:R-:W-:-:S07]  /*1ef0*/  UMOV UR7, 0x80000020 ;  /* 0x8000002000077882 */ /* 0x000fce0000000000 */
[----:B------:R-:W-:Y:S01]  /*1f00*/  HGMMA.64x64x16.F32.BF16 R24, gdesc[UR4], R24, gsb0 ;  /* 0x00e00000041879f0 */ /* 0x000fe20008001818 */
        /* <DEDUP_REMOVED lines=9> */
[----:B------:R-:W-:Y:S01]  /*1fa0*/  BPT.TRAP 0x1 ;  /* 0x000000040000795c */ /* 0x000fe20000300000 */
.L_x_31:
[----:B------:R-:W-:-:S13]  /*1fb0*/  ISETP.NE.AND P1, PT, R57, RZ, PT ;  /* 0x000000ff3900720c */ /* 0x000fda0003f25270 */
[----:B-12---:R-:W-:-:S05]  /*1fc0*/  @P1 LEA R4, R3, UR41, 0x3 ;  /* 0x0000002903041c11 */ /* 0x006fca000f8e18ff */
[----:B------:R-:W-:-:S05]  /*1fd0*/  @P1 VIADD R5, R4, 0xe0 ;  /* 0x000000e004051836 */ /* 0x000fca0000000000 */
[----:B------:R-:W-:-:S04]  /*1fe0*/  @P1 PRMT R5, R56, 0x654, R5 ;  /* 0x0000065438051816 */ /* 0x000fc80000000005 */
[----:B------:R1:W-:Y:S01]  /*1ff0*/  @P1 SYNCS.ARRIVE.TRANS64.RED.A1T0 RZ, [R5+URZ], RZ ;  /* 0x000000ff05ff19a7 */ /* 0x0003e2000810043f */
[----:B------:R-:W-:-:S13]  /*2000*/  ISETP.GT.U32.AND P1, PT, R16, 0x1, PT ;  /* 0x000000011000780c */ /* 0x000fda0003f24070 */
[----:B-1----:R-:W-:Y:S05]  /*2010*/  @P1 BRA `(.L_x_32) ;  /* 0x0000000000041947 */ /* 0x002fea0003800000 */
[----:B------:R-:W-:Y:S01]  /*2020*/  BPT.TRAP 0x1 ;  /* 0x000000040000795c */ /* 0x000fe20000300000 */
.L_x_32:
[----:B------:R-:W-:Y:S01]  /*2030*/  UIADD3 UR8, UR8, 0x1, URZ ;  /* 0x0000000108087890 */ /* 0x000fe2000fffe03f */
[C---:B------:R-:W-:Y:S01]  /*2040*/  ISETP.GT.AND P2, PT, R0.reuse, 0x1, PT ;  /* 0x000000010000780c */ /* 0x040fe20003f44270 */
[----:B------:R-:W-:Y:S02]  /*2050*/  VIADD R3, R3, 0x1 ;  /* 0x0000000103037836 */ /* 0x000fe40000000000 */
[----:B------:R-:W-:Y:S01]  /*2060*/  UISETP.NE.AND UP0, UPT, UR8, 0x1c, UPT ;  /* 0x0000001c0800788c */ /* 0x000fe2000bf05270 */
[----:B------:R-:W-:Y:S02]  /*2070*/  VIADD R0, R0, 0xffffffff ;  /* 0xffffffff00007836 */ /* 0x000fe40000000000 */
[C---:B------:R-:W-:Y:S01]  /*2080*/  ISETP.NE.AND P1, PT, R3.reuse, 0x1c, PT ;  /* 0x0000001c0300780c */ /* 0x040fe20003f25270 */
[----:B------:R-:W-:Y:S02]  /*2090*/  USEL UR4, URZ, 0x1, UP0 ;  /* 0x000000013f047887 */ /* 0x000fe40008000000 */
[----:B------:R-:W-:Y:S01]  /*20a0*/  USEL UR8, UR8, URZ, UP0 ;  /* 0x0000003f08087287 */ /* 0x000fe20008000000 */
[----:B------:R-:W-:-:S03]  /*20b0*/  SEL R3, R3, RZ, P1 ;  /* 0x000000ff03037207 */ /* 0x000fc60000800000 */
[----:B------:R-:W-:Y:S01]  /*20c0*/  LOP3.LUT R6, R6, UR4, RZ, 0x3c, !PT ;  /* 0x0000000406067c12 */ /* 0x000fe2000f8e3cff */
[----:B------:R-:W-:Y:S07]  /*20d0*/  @P2 BRA `(.L_x_33) ;  /* 0xfffffffc004c2947 */ /* 0x000fee000383ffff */
.L_x_26:
[----:B------:R-:W1:Y:S01]  /*20e0*/  LDC R0, c[0x0][0x28c] ;  /* 0x0000a300ff007b82 */ /* 0x000e620000000800 */
[----:B------:R2:W-:Y:S01]  /*20f0*/  SYNCS.ARRIVE.TRANS64.A1T0 RZ, [R64+UR47], RZ ;  /* 0x000000ff40ff79a7 */ /* 0x0005e2000810002f */
[----:B-1----:R-:W-:-:S13]  /*2100*/  ISETP.GE.AND P1, PT, R0, 0x1, PT ;  /* 0x000000010000780c */ /* 0x002fda0003f26270 */
[----:B--2---:R-:W-:Y:S05]  /*2110*/  @!P1 BRA `(.L_x_34) ;  /* 0x0000000000449947 */ /* 0x004fea0003800000 */
[----:B------:R-:W-:Y:S05]  /*2120*/  @!P0 BRA `(.L_x_35) ;  /* 0x0000000000048947 */ /* 0x000fea0003800000 */
[----:B------:R-:W-:Y:S01]  /*2130*/  BPT.TRAP 0x1 ;  /* 0x000000040000795c */ /* 0x000fe20000300000 */
.L_x_35:
[----:B------:R-:W-:-:S13]  /*2140*/  ISETP.NE.AND P0, PT, R57, RZ, PT ;  /* 0x000000ff3900720c */ /* 0x000fda0003f05270 */
[----:B------:R-:W-:-:S05]  /*2150*/  VOTEU.ANY UP0, P0 ;  /* 0x00000000003f7886 */ /* 0x000fca0000000100 */
[----:B------:R-:W-:-:S06]  /*2160*/  @UP0 UIADD3 UR4, UR43, UR39, URZ ;  /* 0x000000272b040290 */ /* 0x000fcc000fffe03f */
[----:B------:R-:W-:Y:S02]  /*2170*/  IMAD.U32 R4, RZ, RZ, UR4 ;  /* 0x00000004ff047e24 */ /* 0x000fe4000f8e00ff */
[----:B------:R-:W-:-:S03]  /*2180*/  IMAD.U32 R3, RZ, RZ, UR4 ;  /* 0x00000004ff037e24 */ /* 0x000fc6000f8e00ff */
[----:B------:R-:W-:-:S05]  /*2190*/  @P0 SHF.R.U32.HI R4, RZ, 0x2, R4 ;  /* 0x00000002ff040819 */ /* 0x000fca0000011604 */
[----:B------:R-:W-:-:S04]  /*21a0*/  @P0 IMAD.WIDE.U32 R4, R4, 0x24924925, RZ ;  /* 0x2492492504040825 */ /* 0x000fc800078e00ff */
[----:B------:R-:W-:-:S05]  /*21b0*/  @P0 IMAD R4, R5, -0x1c, R3 ;  /* 0xffffffe405040824 */ /* 0x000fca00078e0203 */
[----:B------:R-:W-:-:S05]  /*21c0*/  @P0 LEA R4, R4, UR41, 0x3 ;  /* 0x0000002904040c11 */ /* 0x000fca000f8e18ff */
[----:B------:R-:W-:-:S05]  /*21d0*/  @P0 VIADD R3, R4, 0xe0 ;  /* 0x000000e004030836 */ /* 0x000fca0000000000 */
[----:B------:R-:W-:-:S04]  /*21e0*/  @P0 PRMT R3, R56, 0x654, R3 ;  /* 0x0000065438030816 */ /* 0x000fc80000000003 */
[----:B------:R1:W-:Y:S01]  /*21f0*/  @P0 SYNCS.ARRIVE.TRANS64.RED.A1T0 RZ, [R3+URZ], RZ ;  /* 0x000000ff03ff09a7 */ /* 0x0003e2000810043f */
[----:B------:R-:W-:-:S13]  /*2200*/  ISETP.GT.U32.AND P0, PT, R16, 0x1, PT ;  /* 0x000000011000780c */ /* 0x000fda0003f04070 */
[----:B-1----:R-:W-:Y:S05]  /*2210*/  @P0 BRA `(.L_x_34) ;  /* 0x0000000000040947 */ /* 0x002fea0003800000 */
[----:B------:R-:W-:Y:S01]  /*2220*/  BPT.TRAP 0x1 ;  /* 0x000000040000795c */ /* 0x000fe20000300000 */
.L_x_34:
[----:B------:R-:W-:Y:S01]  /*2230*/  SHF.L.U32 R0, R73, 0x1f, RZ ;  /* 0x0000001f49007819 */ /* 0x000fe200000006ff */
[----:B------:R-:W-:Y:S01]  /*2240*/  UIADD3 UR39, UR46, UR39, URZ ;  /* 0x000000272e277290 */ /* 0x000fe2000fffe03f */
[----:B------:R-:W1:Y:S01]  /*2250*/  LDC R7, c[0x0][0x288] ;  /* 0x0000a200ff077b82 */ /* 0x000e620000000800 */
[----:B------:R-:W-:Y:S01]  /*2260*/  UISETP.GE.U32.AND UP1, UPT, UR46, 0x1c, UPT ;  /* 0x0000001c2e00788c */ /* 0x000fe2000bf26070 */
[----:B------:R-:W-:Y:S01]  /*2270*/  IMAD.SHL.U32 R8, R62, 0x2, RZ ;  /* 0x000000023e087824 */ /* 0x000fe200078e00ff */
[----:B------:R-:W-:Y:S02]  /*2280*/  UISETP.GT.U32.AND UP0, UPT, UR39, 0x1b, UPT ;  /* 0x0000001b2700788c */ /* 0x000fe4000bf04070 */
[----:B------:R-:W-:Y:S02]  /*2290*/  USHF.R.U32.HI UR4, URZ, 0x2, UR39 ;  /* 0x000000023f047899 */ /* 0x000fe40008011627 */
[----:B------:R-:W-:Y:S01]  /*22a0*/  UISETP.LT.U32.AND UP0, UPT, UR46, 0x1c, UP0 ;  /* 0x0000001c2e00788c */ /* 0x000fe20008701070 */
[----:B------:R-:W2:Y:S01]  /*22b0*/  SYNCS.PHASECHK.TRANS64.TRYWAIT P0, [R63+UR42+0x10], R0 ;  /* 0x000010003f0075a7 */ /* 0x000ea2000800016a */
[----:B------:R-:W-:Y:S01]  /*22c0*/  UIMAD.WIDE.U32 UR4, UR4, 0x24924925, URZ ;  /* 0x24924925040478a5 */ /* 0x000fe2000f8e003f */
[----:B------:R-:W-:Y:S01]  /*22d0*/  SHF.R.S32.HI R9, RZ, 0x1f, R8 ;  /* 0x0000001fff097819 */ /* 0x000fe20000011408 */
[----:B------:R-:W-:-:S02]  /*22e0*/  USEL UR6, URZ, 0x1, !UP0 ;  /* 0x000000013f067887 */ /* 0x000fc4000c000000 */
[----:B------:R-:W-:Y:S02]  /*22f0*/  UIMAD UR39, UR5, -0x1c, UR39 ;  /* 0xffffffe4052778a4 */ /* 0x000fe4000f8e0227 */
[----:B------:R-:W-:-:S04]  /*2300*/  ULOP3.LUT UR38, UR38, UR6, URZ, 0x3c, !UPT ;  /* 0x0000000626267292 */ /* 0x000fc8000f8e3c3f */
[----:B------:R-:W-:Y:S01]  /*2310*/  @UP1 ULOP3.LUT UR38, UR38, 0x1, UR5, 0x78, !UPT ;  /* 0x0000000126261892 */ /* 0x000fe2000f8e7805 */
[----:B-12---:R-:W-:Y:S11]  /*2320*/  @!P0 BRA `(.L_x_36) ;  /* 0x0000004800508947 */ /* 0x006ff60003800000 */
.L_x_150:
[----:B-1----:R-:W-:Y:S01]  /*2330*/  IMAD.SHL.U32 R0, R19, 0x40, RZ ;  /* 0x0000004013007824 */ /* 0x002fe200078e00ff */
[----:B------:R-:W-:Y:S01]  /*2340*/  ULDC UR6, c[0x0][0x284] ;  /* 0x0000a10000067ab9 */ /* 0x000fe20000000800 */
[----:B------:R-:W-:Y:S01]  /*2350*/  IMAD.SHL.U32 R14, R22, 0x40, RZ ;  /* 0x00000040160e7824 */ /* 0x000fe200078e00ff */
[----:B------:R-:W-:Y:S01]  /*2360*/  SHF.R.S32.HI R11, RZ, 0x1f, R2 ;  /* 0x0000001fff0b7819 */ /* 0x000fe20000011402 */
[----:B------:R-:W-:Y:S01]  /*2370*/  ULDC.64 UR4, c[0x0][0x5d0] ;  /* 0x0001740000047ab9 */ /* 0x000fe20000000a00 */
[----:B------:R-:W-:Y:S01]  /*2380*/  ISETP.GE.AND P0, PT, R0, UR6, PT ;  /* 0x0000000600007c0c */ /* 0x000fe2000bf06270 */
[----:B------:R-:W-:Y:S01]  /*2390*/  IMAD.WIDE.U32 R4, R2, UR4, R8 ;  /* 0x0000000402047c25 */ /* 0x000fe2000f8e0008 */
[----:B------:R-:W-:Y:S02]  /*23a0*/  SHF.R.S32.HI R15, RZ, 0x1f, R14 ;  /* 0x0000001fff0f7819 */ /* 0x000fe4000001140e */
[C---:B------:R-:W-:Y:S01]  /*23b0*/  ISETP.GE.OR P0, PT, R14.reuse, R7, P0 ;  /* 0x000000070e00720c */ /* 0x040fe20000706670 */
[----:B------:R-:W-:Y:S01]  /*23c0*/  IMAD R3, R11, UR4, RZ ;  /* 0x000000040b037c24 */ /* 0x000fe2000f8e02ff */
[----:B------:R-:W-:-:S03]  /*23d0*/  IADD3 R4, P1, R14, R4, RZ ;  /* 0x000000040e047210 */ /* 0x000fc60007f3e0ff */
[----:B------:R-:W-:-:S05]  /*23e0*/  IMAD R3, R2, UR5, R3 ;  /* 0x0000000502037c24 */ /* 0x000fca000f8e0203 */
[----:B------:R-:W-:-:S03]  /*23f0*/  IADD3.X R5, R15, R5, R3, P1, !PT ;  /* 0x000000050f057210 */ /* 0x000fc60000ffe403 */
[----:B------:R-:W-:Y:S05]  /*2400*/  @P0 BRA `(.L_x_37) ;  /* 0x0000002000b00947 */ /* 0x000fea0003800000 */
[----:B------:R-:W1:Y:S01]  /*2410*/  LDC.64 R76, c[0x0][0x5c8] ;  /* 0x00017200ff4c7b82 */ /* 0x000e620000000a00 */
[----:B-----5:R-:W-:Y:S01]  /*2420*/  FSETP.NEU.AND P0, PT, R59, RZ, PT ;  /* 0x000000ff3b00720b */ /* 0x020fe20003f0d000 */
[----:B------:R-:W-:Y:S01]  /*2430*/  IMAD R3, R62, -0x2, R7 ;  /* 0xfffffffe3e037824 */ /* 0x000fe200078e0207 */
[----:B------:R-:W-:Y:S01]  /*2440*/  BSSY B0, `(.L_x_37) ;  /* 0x0000228000007945 */ /* 0x000fe20003800000 */
[----:B------:R-:W-:-:S04]  /*2450*/  IMAD.WIDE R68, R19, 0x40, R60 ;  /* 0x0000004013447825 */ /* 0x000fc800078e023c */
[----:B------:R-:W-:Y:S02]  /*2460*/  IMAD.IADD R3, R3, 0x1, -R14 ;  /* 0x0000000103037824 */ /* 0x000fe400078e0a0e */
[----:B------:R-:W-:-:S03]  /*2470*/  IMAD.IADD R0, R67, 0x1, -R0 ;  /* 0x0000000143007824 */ /* 0x000fc600078e0a00 */
[----:B------:R-:W-:-:S04]  /*2480*/  ISETP.GT.AND P2, PT, R3, RZ, PT ;  /* 0x000000ff0300720c */ /* 0x000fc80003f44270 */
[----:B------:R-:W-:Y:S01]  /*2490*/  ISETP.GT.AND P1, PT, R0, RZ, P2 ;  /* 0x000000ff0000720c */ /* 0x000fe20001724270 */
[-C--:B-1----:R-:W-:Y:S02]  /*24a0*/  IMAD R6, R69, R76.reuse, RZ ;  /* 0x0000004c45067224 */ /* 0x082fe400078e02ff */
[----:B------:R-:W-:-:S04]  /*24b0*/  IMAD.WIDE.U32 R70, R68, R76, R4 ;  /* 0x0000004c44467225 */ /* 0x000fc800078e0004 */
[----:B------:R-:W-:-:S04]  /*24c0*/  IMAD R5, R68, R77, R6 ;  /* 0x0000004d44057224 */ /* 0x000fc800078e0206 */
[----:B------:R-:W-:Y:S01]  /*24d0*/  IMAD.IADD R7, R71, 0x1, R5 ;  /* 0x0000000147077824 */ /* 0x000fe200078e0205 */
[----:B------:R-:W-:Y:S06]  /*24e0*/  @!P0 BRA `(.L_x_38) ;  /* 0x0000001400e48947 */ /* 0x000fec0003800000 */
[----:B------:R-:W1:Y:S01]  /*24f0*/  LDC.64 R74, c[0x0][0x5b8] ;  /* 0x00016e00ff4a7b82 */ /* 0x000e620000000a00 */
[----:B------:R-:W-:-:S07]  /*2500*/  ULDC.64 UR4, c[0x0][0x5c0] ;  /* 0x0001700000047ab9 */ /* 0x000fce0000000a00 */
[----:B------:R-:W2:Y:S08]  /*2510*/  LDC.64 R78, c[0x0][0x5b0] ;  /* 0x00016c00ff4e7b82 */ /* 0x000eb00000000a00 */
[----:B------:R-:W0:Y:S01]  /*2520*/  LDC.64 R80, c[0x0][0x5a8] ;  /* 0x00016a00ff507b82 */ /* 0x000e220000000a00 */
[-C--:B-1----:R-:W-:Y:S02]  /*2530*/  IMAD R6, R11, R74.reuse, RZ ;  /* 0x0000004a0b067224 */ /* 0x082fe400078e02ff */
[----:B------:R-:W-:-:S04]  /*2540*/  IMAD.WIDE.U32 R4, R2, R74, R8 ;  /* 0x0000004a02047225 */ /* 0x000fc800078e0008 */
[----:B------:R-:W-:Y:S01]  /*2550*/  IMAD R71, R2, R75, R6 ;  /* 0x0000004b02477224 */ /* 0x000fe200078e0206 */
[----:B------:R-:W-:Y:S01]  /*2560*/  IADD3 R10, P0, R14, R4, RZ ;  /* 0x000000040e0a7210 */ /* 0x000fe20007f1e0ff */
[----:B--2---:R-:W-:-:S03]  /*2570*/  IMAD R4, R69, R78, RZ ;  /* 0x0000004e45047224 */ /* 0x004fc600078e02ff */
[----:B------:R-:W-:Y:S01]  /*2580*/  IADD3.X R11, R15, R5, R71, P0, !PT ;  /* 0x000000050f0b7210 */ /* 0x000fe200007fe447 */
[C---:B------:R-:W-:Y:S02]  /*2590*/  IMAD R75, R68.reuse, R79, R4 ;  /* 0x0000004f444b7224 */ /* 0x040fe400078e0204 */
[----:B------:R-:W-:-:S04]  /*25a0*/  IMAD.WIDE.U32 R4, R68, R78, R10 ;  /* 0x0000004e44047225 */ /* 0x000fc800078e000a */
[----:B------:R-:W-:Y:S01]  /*25b0*/  IMAD.IADD R5, R5, 0x1, R75 ;  /* 0x0000000105057824 */ /* 0x000fe200078e024b */
[----:B0-----:R-:W-:-:S04]  /*25c0*/  LEA R12, P0, R4, R80, 0x1 ;  /* 0x00000050040c7211 */ /* 0x001fc800078008ff */
[----:B------:R-:W-:-:S05]  /*25d0*/  LEA.HI.X R13, R4, R81, R5, 0x1, P0 ;  /* 0x00000051040d7211 */ /* 0x000fca00000f0c05 */
[----:B------:R-:W2:Y:S01]  /*25e0*/  @P1 LDG.E.LTC128B.U16 R19, desc[UR36][R12.64] ;  /* 0x000000240c131981 */ /* 0x000ea2000c1e1520 */
[----:B------:R-:W-:Y:S01]  /*25f0*/  IMAD.WIDE.U32 R4, R68, R78, R14 ;  /* 0x0000004e44047225 */ /* 0x000fe200078e000e */
[----:B------:R-:W-:Y:S02]  /*2600*/  BSSY B1, `(.L_x_39) ;  /* 0x0000015000017945 */ /* 0x000fe40003800000 */
[----:B------:R-:W-:-:S04]  /*2610*/  IADD3 R20, P0, R8, R4, RZ ;  /* 0x0000000408147210 */ /* 0x000fc80007f1e0ff */
[----:B------:R-:W-:Y:S02]  /*2620*/  IADD3.X R21, R9, R75, R5, P0, !PT ;  /* 0x0000004b09157210 */ /* 0x000fe400007fe405 */
[----:B------:R-:W-:Y:S01]  /*2630*/  LEA R6, P0, R70, UR4, 0x1 ;  /* 0x0000000446067c11 */ /* 0x000fe2000f8008ff */
[----:B------:R-:W-:-:S03]  /*2640*/  IMAD.WIDE.U32 R20, R2, R74, R20 ;  /* 0x0000004a02147225 */ /* 0x000fc600078e0014 */
[----:B------:R-:W-:Y:S02]  /*2650*/  LEA.HI.X R7, R70, UR5, R7, 0x1, P0 ;  /* 0x0000000546077c11 */ /* 0x000fe400080f0c07 */
[----:B------:R-:W-:-:S04]  /*2660*/  ISETP.GT.AND P0, PT, R3, 0x1, PT ;  /* 0x000000010300780c */ /* 0x000fc80003f04270 */
[----:B------:R-:W-:Y:S01]  /*2670*/  ISETP.GT.AND P3, PT, R0, RZ, P0 ;  /* 0x000000ff0000720c */ /* 0x000fe20000764270 */
[----:B--2---:R-:W-:-:S04]  /*2680*/  IMAD.U32 R4, R19, 0x10000, RZ ;  /* 0x0001000013047824 */ /* 0x004fc800078e00ff */
[----:B------:R-:W-:Y:S01]  /*2690*/  FMUL R5, R4, R59 ;  /* 0x0000003b04057220 */ /* 0x000fe20000400000 */
[----:B------:R-:W-:-:S03]  /*26a0*/  LEA R4, P4, R20, R80, 0x1 ;  /* 0x0000005014047211 */ /* 0x000fc600078808ff */
[----:B------:R-:W-:-:S05]  /*26b0*/  FFMA R5, R24, R58, R5 ;  /* 0x0000003a18057223 */ /* 0x000fca0000000005 */
[----:B------:R-:W-:Y:S01]  /*26c0*/  F2FP.BF16.F32.PACK_AB R12, RZ, R5 ;  /* 0x00000005ff0c723e */ /* 0x000fe200000010ff */
[----:B------:R-:W-:-:S03]  /*26d0*/  IMAD.IADD R5, R71, 0x1, R21 ;  /* 0x0000000147057824 */ /* 0x000fc600078e0215 */
[----:B------:R-:W-:Y:S01]  /*26e0*/  PRMT R13, R12, 0x7610, R13 ;  /* 0x000076100c0d7816 */ /* 0x000fe2000000000d */
[----:B------:R-:W-:Y:S01]  /*26f0*/  IMAD.SHL.U32 R12, R78, 0x8, RZ ;  /* 0x000000084e0c7824 */ /* 0x000fe200078e00ff */
[----:B------:R-:W-:-:S03]  /*2700*/  LEA.HI.X R5, R20, R81, R5, 0x1, P4 ;  /* 0x0000005114057211 */ /* 0x000fc600020f0c05 */
[----:B------:R0:W-:Y:S02]  /*2710*/  @P1 STG.E.U16 desc[UR36][R6.64], R13 ;  /* 0x0000000d06001986 */ /* 0x0001e4000c101524 */
[----:B0-----:R-:W-:Y:S01]  /*2720*/  SHF.L.U64.HI R13, R78, 0x3, R79 ;  /* 0x000000034e0d7819 */ /* 0x001fe2000001024f */
[----:B------:R-:W-:Y:S06]  /*2730*/  @!P3 BRA `(.L_x_40) ;  /* 0x000000000004b947 */ /* 0x000fec0003800000 */
[----:B------:R0:W5:Y:S02]  /*2740*/  LDG.E.LTC128B.U16 R19, desc[UR36][R4.64+0x2] ;  /* 0x0000022404137981 */ /* 0x000164000c1e1520 */
.L_x_40:
[----:B------:R-:W-:Y:S05]  /*2750*/  BSYNC B1 ;  /* 0x0000000000017941 */ /* 0x000fea0003800000 */
.L_x_39:
[----:B------:R-:W-:Y:S01]  /*2760*/  IMAD.WIDE.U32 R68, R68, R78, R12 ;  /* 0x0000004e44447225 */ /* 0x000fe200078e000c */
[----:B------:R-:W-:-:S03]  /*2770*/  ISETP.GT.AND P2, PT, R0, 0x8, P2 ;  /* 0x000000080000780c */ /* 0x000fc60001744270 */
[----:B-----5:R-:W-:Y:S01]  /*2780*/  IMAD.U32 R20, R19, 0x10000, RZ ;  /* 0x0001000013147824 */ /* 0x020fe200078e00ff */
[----:B------:R-:W-:Y:S01]  /*2790*/  IADD3 R10, P1, R10, R68, RZ ;  /* 0x000000440a0a7210 */ /* 0x000fe20007f3e0ff */
[----:B------:R-:W-:Y:S02]  /*27a0*/  IMAD.IADD R75, R75, 0x1, R69 ;  /* 0x000000014b4b7824 */ /* 0x000fe400078e0245 */
[----:B------:R-:W-:Y:S02]  /*27b0*/  FMUL R20, R20, R59 ;  /* 0x0000003b14147220 */ /* 0x000fe40000400000 */
[----:B------:R-:W-:Y:S01]  /*27c0*/  IMAD.X R11, R75, 0x1, R11, P1 ;  /* 0x000000014b0b7824 */ /* 0x000fe200008e060b */
[----:B------:R-:W-:Y:S01]  /*27d0*/  LEA R12, P1, R10, R80, 0x1 ;  /* 0x000000500a0c7211 */ /* 0x000fe200078208ff */
[----:B------:R-:W-:-:S03]  /*27e0*/  FFMA R20, R25, R58, R20 ;  /* 0x0000003a19147223 */ /* 0x000fc60000000014 */
[----:B------:R-:W-:Y:S02]  /*27f0*/  LEA.HI.X R13, R10, R81, R11, 0x1, P1 ;  /* 0x000000510a0d7211 */ /* 0x000fe400008f0c0b */
[----:B------:R-:W-:-:S05]  /*2800*/  F2FP.BF16.F32.PACK_AB R20, RZ, R20 ;  /* 0x00000014ff14723e */ /* 0x000fca00000010ff */
[----:B------:R1:W-:Y:S04]  /*2810*/  @P3 STG.E.U16 desc[UR36][R6.64+0x2], R20 ;  /* 0x0000021406003986 */ /* 0x0003e8000c101524 */
[----:B------:R-:W2:Y:S01]  /*2820*/  @P2 LDG.E.LTC128B.U16 R19, desc[UR36][R12.64] ;  /* 0x000000240c132981 */ /* 0x000ea2000c1e1520 */
[----:B------:R-:W-:Y:S01]  /*2830*/  IADD3 R14, P1, P3, R8, R68, R14 ;  /* 0x00000044080e7210 */ /* 0x000fe20007b3e00e */
[----:B------:R-:W-:Y:S01]  /*2840*/  BSSY B1, `(.L_x_41) ;  /* 0x0000011000017945 */ /* 0x000fe20003800000 */
[C---:B------:R-:W-:Y:S02]  /*2850*/  SHF.L.U64.HI R11, R76.reuse, 0x4, R77 ;  /* 0x000000044c0b7819 */ /* 0x040fe4000001024d */
[----:B------:R-:W-:Y:S02]  /*2860*/  IADD3.X R15, R9, R75, R15, P1, P3 ;  /* 0x0000004b090f7210 */ /* 0x000fe40000fe640f */
[----:B------:R-:W-:-:S02]  /*2870*/  LEA R10, P1, R76, R6, 0x4 ;  /* 0x000000064c0a7211 */ /* 0x000fc400078220ff */
[----:B------:R-:W-:Y:S01]  /*2880*/  ISETP.GT.AND P0, PT, R0, 0x8, P0 ;  /* 0x000000080000780c */ /* 0x000fe20000704270 */
[----:B------:R-:W-:-:S04]  /*2890*/  IMAD.WIDE.U32 R14, R2, R74, R14 ;  /* 0x0000004a020e7225 */ /* 0x000fc800078e000e */
[----:B------:R-:W-:Y:S02]  /*28a0*/  IMAD.X R11, R11, 0x1, R7, P1 ;  /* 0x000000010b0b7824 */ /* 0x000fe400008e0607 */
[----:B------:R-:W-:Y:S02]  /*28b0*/  IMAD.IADD R2, R71, 0x1, R15 ;  /* 0x0000000147027824 */ /* 0x000fe400078e020f */
[----:B--2---:R-:W-:-:S04]  /*28c0*/  IMAD.U32 R8, R19, 0x10000, RZ ;  /* 0x0001000013087824 */ /* 0x004fc800078e00ff */
[----:B------:R-:W-:Y:S01]  /*28d0*/  FMUL R9, R8, R59 ;  /* 0x0000003b08097220 */ /* 0x000fe20000400000 */
[----:B------:R-:W-:-:S03]  /*28e0*/  LEA R8, P3, R14, R80, 0x1 ;  /* 0x000000500e087211 */ /* 0x000fc600078608ff */
[----:B------:R-:W-:-:S05]  /*28f0*/  FFMA R9, R26, R58, R9 ;  /* 0x0000003a1a097223 */ /* 0x000fca0000000009 */
[----:B------:R-:W-:Y:S02]  /*2900*/  F2FP.BF16.F32.PACK_AB R12, RZ, R9 ;  /* 0x00000009ff0c723e */ /* 0x000fe400000010ff */
[----:B------:R-:W-:-:S03]  /*2910*/  LEA.HI.X R9, R14, R81, R2, 0x1, P3 ;  /* 0x000000510e097211 */ /* 0x000fc600018f0c02 */
[----:B------:R1:W-:Y:S01]  /*2920*/  @P2 STG.E.U16 desc[UR36][R10.64], R12 ;  /* 0x0000000c0a002986 */ /* 0x0003e2000c101524 */
[----:B------:R-:W-:Y:S05]  /*2930*/  @!P0 BRA `(.L_x_42) ;  /* 0x0000000000048947 */ /* 0x000fea0003800000 */
[----:B------:R2:W5:Y:S02]  /*2940*/  LDG.E.LTC128B.U16 R19, desc[UR36][R8.64+0x2] ;  /* 0x0000022408137981 */ /* 0x000564000c1e1520 */
.L_x_42:
[----:B------:R-:W-:Y:S05]  /*2950*/  BSYNC B1 ;  /* 0x0000000000017941 */ /* 0x000fea0003800000 */
.L_x_41:
[----:B-----5:R-:W-:Y:S01]  /*2960*/  IMAD.U32 R2, R19, 0x10000, RZ ;  /* 0x0001000013027824 */ /* 0x020fe200078e00ff */
[----:B------:R-:W-:Y:S01]  /*2970*/  ISETP.GT.AND P1, PT, R3, 0x8, PT ;  /* 0x000000080300780c */ /* 0x000fe20003f24270 */
[----:B------:R-:W-:Y:S02]  /*2980*/  BSSY B1, `(.L_x_43) ;  /* 0x0000008000017945 */ /* 0x000fe40003800000 */
[----:B------:R-:W-:Y:S01]  /*2990*/  FMUL R2, R2, R59 ;  /* 0x0000003b02027220 */ /* 0x000fe20000400000 */
[----:B------:R-:W-:-:S03]  /*29a0*/  ISETP.GT.AND P2, PT, R0, RZ, P1 ;  /* 0x000000ff0000720c */ /* 0x000fc60000f44270 */
[----:B------:R-:W-:-:S05]  /*29b0*/  FFMA R2, R27, R58, R2 ;  /* 0x0000003a1b027223 */ /* 0x000fca0000000002 */
[----:B------:R-:W-:-:S05]  /*29c0*/  F2FP.BF16.F32.PACK_AB R2, RZ, R2 ;  /* 0x00000002ff02723e */ /* 0x000fca00000010ff */
[----:B------:R3:W-:Y:S01]  /*29d0*/  @P0 STG.E.U16 desc[UR36][R10.64+0x2], R2 ;  /* 0x000002020a000986 */ /* 0x0007e2000c101524 */
[----:B------:R-:W-:Y:S05]  /*29e0*/  @!P2 BRA `(.L_x_44) ;  /* 0x000000000004a947 */ /* 0x000fea0003800000 */
[----:B------:R4:W5:Y:S02]  /*29f0*/  LDG.E.LTC128B.U16 R19, desc[UR36][R4.64+0x10] ;  /* 0x0000102404137981 */ /* 0x000964000c1e1520 */
.L_x_44:
[----:B------:R-:W-:Y:S05]  /*2a00*/  BSYNC B1 ;  /* 0x0000000000017941 */ /* 0x000fea0003800000 */
.L_x_43:
[----:B---3-5:R-:W-:Y:S01]  /*2a10*/  IMAD.U32 R2, R19, 0x10000, RZ ;  /* 0x0001000013027824 */ /* 0x028fe200078e00ff */
        /* <DEDUP_REMOVED lines=9> */
.L_x_46:
[----:B------:R-:W-:Y:S05]  /*2ab0*/  BSYNC B1 ;  /* 0x0000000000017941 */ /* 0x000fea0003800000 */
.L_x_45:
[----:B-----5:R-:W-:Y:S01]  /*2ac0*/  IMAD.U32 R2, R19, 0x10000, RZ ;  /* 0x0001000013027824 */ /* 0x020fe200078e00ff */
[----:B------:R-:W-:Y:S01]  /*2ad0*/  ISETP.GT.AND P1, PT, R0, 0x8, P1 ;  /* 0x000000080000780c */ /* 0x000fe20000f24270 */
[----:B------:R-:W-:Y:S02]  /*2ae0*/  BSSY B1, `(.L_x_47) ;  /* 0x0000007000017945 */ /* 0x000fe40003800000 */
[----:B------:R-:W-:-:S04]  /*2af0*/  FMUL R2, R2, R59 ;  /* 0x0000003b02027220 */ /* 0x000fc80000400000 */
[----:B------:R-:W-:-:S05]  /*2b00*/  FFMA R2, R29, R58, R2 ;  /* 0x0000003a1d027223 */ /* 0x000fca0000000002 */
[----:B------:R-:W-:-:S05]  /*2b10*/  F2FP.BF16.F32.PACK_AB R2, RZ, R2 ;  /* 0x00000002ff02723e */ /* 0x000fca00000010ff */
[----:B------:R0:W-:Y:S01]  /*2b20*/  @P3 STG.E.U16 desc[UR36][R6.64+0x12], R2 ;  /* 0x0000120206003986 */ /* 0x0001e2000c101524 */
[----:B------:R-:W-:Y:S05]  /*2b30*/  @!P1 BRA `(.L_x_48) ;  /* 0x0000000000049947 */ /* 0x000fea0003800000 */
[----:B------:R0:W5:Y:S02]  /*2b40*/  LDG.E.LTC128B.U16 R19, desc[UR36][R8.64+0x10] ;  /* 0x0000102408137981 */ /* 0x000164000c1e1520 */
.L_x_48:
[----:B------:R-:W-:Y:S05]  /*2b50*/  BSYNC B1 ;  /* 0x0000000000017941 */ /* 0x000fea0003800000 */
.L_x_47:
[----:B0----5:R-:W-:Y:S01]  /*2b60*/  IMAD.U32 R2, R19, 0x10000, RZ ;  /* 0x0001000013027824 */ /* 0x021fe200078e00ff */
[----:B------:R-:W-:Y:S01]  /*2b70*/  ISETP.GT.AND P0, PT, R0, 0x8, P0 ;  /* 0x000000080000780c */ /* 0x000fe20000704270 */
[----:B------:R-:W-:Y:S02]  /*2b80*/  BSSY B1, `(.L_x_49) ;  /* 0x0000007000017945 */ /* 0x000fe40003800000 */
[----:B---3--:R-:W-:-:S04]  /*2b90*/  FMUL R13, R2, R59 ;  /* 0x0000003b020d7220 */ /* 0x008fc80000400000 */
[----:B------:R-:W-:-:S05]  /*2ba0*/  FFMA R13, R30, R58, R13 ;  /* 0x0000003a1e0d7223 */ /* 0x000fca000000000d */
[----:B------:R-:W-:-:S05]  /*2bb0*/  F2FP.BF16.F32.PACK_AB R13, RZ, R13 ;  /* 0x0000000dff0d723e */ /* 0x000fca00000010ff */
[----:B------:R0:W-:Y:S01]  /*2bc0*/  @P1 STG.E.U16 desc[UR36][R10.64+0x10], R13 ;  /* 0x0000100d0a001986 */ /* 0x0001e2000c101524 */
[----:B------:R-:W-:Y:S05]  /*2bd0*/  @!P0 BRA `(.L_x_50) ;  /* 0x0000000000048947 */ /* 0x000fea0003800000 */
[----:B------:R3:W5:Y:S02]  /*2be0*/  LDG.E.LTC128B.U16 R19, desc[UR36][R8.64+0x12] ;  /* 0x0000122408137981 */ /* 0x000764000c1e1520 */
.L_x_50:
[----:B------:R-:W-:Y:S05]  /*2bf0*/  BSYNC B1 ;  /* 0x0000000000017941 */ /* 0x000fea0003800000 */
.L_x_49:
        /* <DEDUP_REMOVED lines=10> */
.L_x_52:
[----:B------:R-:W-:Y:S05]  /*2ca0*/  BSYNC B1 ;  /* 0x0000000000017941 */ /* 0x000fea0003800000 */
.L_x_51:
[----:B0----5:R-:W-:Y:S01]  /*2cb0*/  IMAD.U32 R2, R19, 0x10000, RZ ;  /* 0x0001000013027824 */ /* 0x021fe200078e00ff */
        /* <DEDUP_REMOVED lines=9> */
.L_x_54:
[----:B------:R-:W-:Y:S05]  /*2d50*/  BSYNC B1 ;  /* 0x0000000000017941 */ /* 0x000fea0003800000 */
.L_x_53:
        /* <DEDUP_REMOVED lines=9> */
.L_x_56:
[----:B------:R-:W-:Y:S05]  /*2df0*/  BSYNC B1 ;  /* 0x0000000000017941 */ /* 0x000fea0003800000 */
.L_x_55:
[----:B0----5:R-:W-:Y:S01]  /*2e00*/  IMAD.U32 R2, R19, 0x10000, RZ ;  /* 0x0001000013027824 */ /* 0x021fe200078e00ff */
        /* <DEDUP_REMOVED lines=8> */
.L_x_58:
[----:B------:R-:W-:Y:S05]  /*2e90*/  BSYNC B1 ;  /* 0x0000000000017941 */ /* 0x000fea0003800000 */
.L_x_57:
        /* <DEDUP_REMOVED lines=10> */
.L_x_60:
[----:B------:R-:W-:Y:S05]  /*2f40*/  BSYNC B1 ;  /* 0x0000000000017941 */ /* 0x000fea0003800000 */
.L_x_59:
        /* <DEDUP_REMOVED lines=10> */
.L_x_62:
[----:B------:R-:W-:Y:S05]  /*2ff0*/  BSYNC B1 ;  /* 0x0000000000017941 */ /* 0x000fea0003800000 */
.L_x_61:
        /* <DEDUP_REMOVED lines=9> */
.L_x_64:
[----:B------:R-:W-:Y:S05]  /*3090*/  BSYNC B1 ;  /* 0x0000000000017941 */ /* 0x000fea0003800000 */
.L_x_63:
        /* <DEDUP_REMOVED lines=9> */
.L_x_66:
[----:B------:R-:W-:Y:S05]  /*3130*/  BSYNC B1 ;  /* 0x0000000000017941 */ /* 0x000fea0003800000 */
.L_x_65:
        /* <DEDUP_REMOVED lines=10> */
.L_x_68:
[----:B------:R-:W-:Y:S05]  /*31e0*/  BSYNC B1 ;  /* 0x0000000000017941 */ /* 0x000fea0003800000 */
.L_x_67:
        /* <DEDUP_REMOVED lines=10> */
.L_x_70:
[----:B------:R-:W-:Y:S05]  /*3290*/  BSYNC B1 ;  /* 0x0000000000017941 */ /* 0x000fea0003800000 */
.L_x_69:
        /* <DEDUP_REMOVED lines=9> */
.L_x_72:
[----:B------:R-:W-:Y:S05]  /*3330*/  BSYNC B1 ;  /* 0x0000000000017941 */ /* 0x000fea0003800000 */
.L_x_71:
        /* <DEDUP_REMOVED lines=9> */
.L_x_74:
[----:B------:R-:W-:Y:S05]  /*33d0*/  BSYNC B1 ;  /* 0x0000000000017941 */ /* 0x000fea0003800000 */
.L_x_73:
        /* <DEDUP_REMOVED lines=10> */
.L_x_76:
[----:B------:R-:W-:Y:S05]  /*3480*/  BSYNC B1 ;  /* 0x0000000000017941 */ /* 0x000fea0003800000 */
.L_x_75:
        /* <DEDUP_REMOVED lines=10> */
.L_x_78:
[----:B------:R-:W-:Y:S05]  /*3530*/  BSYNC B1 ;  /* 0x0000000000017941 */ /* 0x000fea0003800000 */
.L_x_77:
        /* <DEDUP_REMOVED lines=9> */
.L_x_80:
[----:B------:R-:W-:Y:S05]  /*35d0*/  BSYNC B1 ;  /* 0x0000000000017941 */ /* 0x000fea0003800000 */
.L_x_79:
        /* <DEDUP_REMOVED lines=9> */
.L_x_82:
[----:B------:R-:W-:Y:S05]  /*3670*/  BSYNC B1 ;  /* 0x0000000000017941 */ /* 0x000fea0003800000 */
.L_x_81:
        /* <DEDUP_REMOVED lines=10> */
.L_x_84:
[----:B------:R-:W-:Y:S05]  /*3720*/  BSYNC B1 ;  /* 0x0000000000017941 */ /* 0x000fea0003800000 */
.L_x_83:
        /* <DEDUP_REMOVED lines=10> */
.L_x_86:
[----:B------:R-:W-:Y:S05]  /*37d0*/  BSYNC B1 ;  /* 0x0000000000017941 */ /* 0x000fea0003800000 */
.L_x_85:
        /* <DEDUP_REMOVED lines=9> */
.L_x_88:
[----:B------:R-:W-:Y:S05]  /*3870*/  BSYNC B1 ;  /* 0x0000000000017941 */ /* 0x000fea0003800000 */
.L_x_87:
        /* <DEDUP_REMOVED lines=9> */
.L_x_90:
[----:B------:R-:W-:Y:S05]  /*3910*/  BSYNC B1 ;  /* 0x0000000000017941 */ /* 0x000fea0003800000 */
.L_x_89:
        /* <DEDUP_REMOVED lines=10> */
.L_x_92:
[----:B------:R-:W-:Y:S05]  /*39c0*/  BSYNC B1 ;  /* 0x0000000000017941 */ /* 0x000fea0003800000 */
.L_x_91:
[----:B0----5:R-:W-:Y:S01]  /*39d0*/  IMAD.U32 R2, R19, 0x10000, RZ ;  /* 0x0001000013027824 */ /* 0x021fe200078e00ff */
[----:B------:R-:W-:Y:S01]  /*39e0*/  ISETP.GT.AND P0, PT, R3, 0x39, PT ;  /* 0x000000390300780c */ /* 0x000fe20003f04270 */
[----:B------:R-:W-:Y:S01]  /*39f0*/  @P2 IMAD.MOV.U32 R3, RZ, RZ, R7 ;  /* 0x000000ffff032224 */ /* 0x000fe200078e0007 */
[----:B------:R-:W-:Y:S01]  /*3a00*/  BSSY B1, `(.L_x_93) ;  /* 0x0000009000017945 */ /* 0x000fe20003800000 */
[----:B------:R-:W-:Y:S01]  /*3a10*/  FMUL R13, R2, R59 ;  /* 0x0000003b020d7220 */ /* 0x000fe20000400000 */
[----:B------:R-:W-:Y:S01]  /*3a20*/  @P2 IMAD.MOV.U32 R2, RZ, RZ, R6 ;  /* 0x000000ffff022224 */ /* 0x000fe200078e0006 */
[----:B------:R-:W-:Y:S02]  /*3a30*/  ISETP.GT.AND P3, PT, R0, RZ, P0 ;  /* 0x000000ff0000720c */ /* 0x000fe40000764270 */
[----:B------:R-:W-:-:S05]  /*3a40*/  FFMA R13, R52, R58, R13 ;  /* 0x0000003a340d7223 */ /* 0x000fca000000000d */
[----:B------:R-:W-:-:S05]  /*3a50*/  F2FP.BF16.F32.PACK_AB R13, RZ, R13 ;  /* 0x0000000dff0d723e */ /* 0x000fca00000010ff */
[----:B------:R0:W-:Y:S01]  /*3a60*/  @P2 STG.E.U16 desc[UR36][R2.64+0x70], R13 ;  /* 0x0000700d02002986 */ /* 0x0001e2000c101524 */
[----:B------:R-:W-:Y:S05]  /*3a70*/  @!P3 BRA `(.L_x_94) ;  /* 0x000000000004b947 */ /* 0x000fea0003800000 */
[----:B------:R0:W5:Y:S02]  /*3a80*/  LDG.E.LTC128B.U16 R19, desc[UR36][R4.64+0x72] ;  /* 0x0000722404137981 */ /* 0x000164000c1e1520 */
.L_x_94:
[----:B------:R-:W-:Y:S05]  /*3a90*/  BSYNC B1 ;  /* 0x0000000000017941 */ /* 0x000fea0003800000 */
.L_x_93:
        /* <DEDUP_REMOVED lines=9> */
.L_x_96:
[----:B------:R-:W-:Y:S05]  /*3b30*/  BSYNC B1 ;  /* 0x0000000000017941 */ /* 0x000fea0003800000 */
.L_x_95:
[----:B0----5:R-:W-:Y:S01]  /*3b40*/  IMAD.U32 R2, R19, 0x10000, RZ ;  /* 0x0001000013027824 */ /* 0x021fe200078e00ff */
[----:B------:R-:W-:Y:S01]  /*3b50*/  ISETP.GT.AND P0, PT, R0, 0x8, P0 ;  /* 0x000000080000780c */ /* 0x000fe20000704270 */
[----:B------:R-:W-:Y:S02]  /*3b60*/  BSSY B1, `(.L_x_97) ;  /* 0x000000a000017945 */ /* 0x000fe40003800000 */
[----:B------:R-:W-:Y:S01]  /*3b70*/  FMUL R3, R2, R59 ;  /* 0x0000003b02037220 */ /* 0x000fe20000400000 */
[----:B------:R-:W-:-:S03]  /*3b80*/  @P1 IMAD.MOV.U32 R2, RZ, RZ, R10 ;  /* 0x000000ffff021224 */ /* 0x000fc600078e000a */
[----:B------:R-:W-:-:S05]  /*3b90*/  FFMA R3, R54, R58, R3 ;  /* 0x0000003a36037223 */ /* 0x000fca0000000003 */
[----:B------:R-:W-:-:S04]  /*3ba0*/  F2FP.BF16.F32.PACK_AB R3, RZ, R3 ;  /* 0x00000003ff03723e */ /* 0x000fc800000010ff */
[----:B----4-:R-:W-:Y:S01]  /*3bb0*/  PRMT R4, R3, 0x7610, R4 ;  /* 0x0000761003047816 */ /* 0x010fe20000000004 */
[----:B------:R-:W-:-:S05]  /*3bc0*/  @P1 IMAD.MOV.U32 R3, RZ, RZ, R11 ;  /* 0x000000ffff031224 */ /* 0x000fca00078e000b */
[----:B------:R0:W-:Y:S01]  /*3bd0*/  @P1 STG.E.U16 desc[UR36][R2.64+0x70], R4 ;  /* 0x0000700402001986 */ /* 0x0001e2000c101524 */
[----:B------:R-:W-:Y:S05]  /*3be0*/  @!P0 BRA `(.L_x_98) ;  /* 0x0000000000048947 */ /* 0x000fea0003800000 */
[----:B------:R4:W5:Y:S02]  /*3bf0*/  LDG.E.LTC128B.U16 R19, desc[UR36][R8.64+0x72] ;  /* 0x0000722408137981 */ /* 0x000964000c1e1520 */
.L_x_98:
[----:B------:R-:W-:Y:S05]  /*3c00*/  BSYNC B1 ;  /* 0x0000000000017941 */ /* 0x000fea0003800000 */
.L_x_97:
[----:B------:R-:W-:Y:S05]  /*3c10*/  @!P0 BRA `(.L_x_99) ;  /* 0x0000000800a88947 */ /* 0x000fea0003800000 */
[----:B-----5:R-:W-:-:S04]  /*3c20*/  IMAD.U32 R0, R19, 0x10000, RZ ;  /* 0x0001000013007824 */ /* 0x020fc800078e00ff */
[----:B------:R-:W-:-:S04]  /*3c30*/  FMUL R0, R0, R59 ;  /* 0x0000003b00007220 */ /* 0x000fc80000400000 */
[----:B------:R-:W-:-:S05]  /*3c40*/  FFMA R0, R55, R58, R0 ;  /* 0x0000003a37007223 */ /* 0x000fca0000000000 */
[----:B------:R-:W-:-:S05]  /*3c50*/  F2FP.BF16.F32.PACK_AB R0, RZ, R0 ;  /* 0x00000000ff00723e */ /* 0x000fca00000010ff */
[----:B------:R0:W-:Y:S01]  /*3c60*/  STG.E.U16 desc[UR36][R10.64+0x72], R0 ;  /* 0x000072000a007986 */ /* 0x0001e2000c101524 */
[----:B------:R-:W-:Y:S05]  /*3c70*/  BRA `(.L_x_99) ;  /* 0x0000000800907947 */ /* 0x000fea0003800000 */
.L_x_38:
[----:B------:R-:W-:Y:S01]  /*3c80*/  ISETP.GT.AND P0, PT, R3, 0x1, PT ;  /* 0x000000010300780c */ /* 0x000fe20003f04270 */
[----:B------:R-:W-:Y:S01]  /*3c90*/  ULDC.64 UR4, c[0x0][0x5c0] ;  /* 0x0001700000047ab9 */ /* 0x000fe20000000a00 */
[-C--:B------:R-:W-:Y:S01]  /*3ca0*/  FMUL R24, R24, R58.reuse ;  /* 0x0000003a18187220 */ /* 0x080fe20000400000 */
[-C--:B------:R-:W-:Y:S01]  /*3cb0*/  FMUL R25, R25, R58.reuse ;  /* 0x0000003a19197220 */ /* 0x080fe20000400000 */
[----:B------:R-:W-:Y:S01]  /*3cc0*/  ISETP.GT.AND P3, PT, R0, RZ, P0 ;  /* 0x000000ff0000720c */ /* 0x000fe20000764270 */
[-C--:B------:R-:W-:Y:S01]  /*3cd0*/  FMUL R26, R26, R58.reuse ;  /* 0x0000003a1a1a7220 */ /* 0x080fe20000400000 */
[----:B------:R-:W-:Y:S01]  /*3ce0*/  LEA R4, P4, R70, UR4, 0x1 ;  /* 0x0000000446047c11 */ /* 0x000fe2000f8808ff */
[----:B------:R-:W-:Y:S01]  /*3cf0*/  FMUL R27, R27, R58 ;  /* 0x0000003a1b1b7220 */ /* 0x000fe20000400000 */
[----:B------:R-:W-:Y:S01]  /*3d00*/  F2FP.BF16.F32.PACK_AB R24, RZ, R24 ;  /* 0x00000018ff18723e */ /* 0x000fe200000010ff */
[-C--:B------:R-:W-:Y:S01]  /*3d10*/  FMUL R28, R28, R58.reuse ;  /* 0x0000003a1c1c7220 */ /* 0x080fe20000400000 */
[----:B------:R-:W-:Y:S01]  /*3d20*/  LEA.HI.X R5, R70, UR5, R7, 0x1, P4 ;  /* 0x0000000546057c11 */ /* 0x000fe2000a0f0c07 */
[-C--:B------:R-:W-:Y:S01]  /*3d30*/  FMUL R29, R29, R58.reuse ;  /* 0x0000003a1d1d7220 */ /* 0x080fe20000400000 */
[----:B------:R-:W-:Y:S01]  /*3d40*/  F2FP.BF16.F32.PACK_AB R25, RZ, R25 ;  /* 0x00000019ff19723e */ /* 0x000fe200000010ff */
[-C--:B------:R-:W-:Y:S01]  /*3d50*/  FMUL R30, R30, R58.reuse ;  /* 0x0000003a1e1e7220 */ /* 0x080fe20000400000 */
[----:B------:R-:W-:Y:S01]  /*3d60*/  SHF.L.U64.HI R77, R76, 0x4, R77 ;  /* 0x000000044c4d7819 */ /* 0x000fe2000001024d */
[----:B------:R-:W-:Y:S01]  /*3d70*/  @P1 STG.E.U16 desc[UR36][R4.64], R24 ;  /* 0x0000001804001986 */ /* 0x000fe2000c101524 */
[----:B------:R-:W-:Y:S01]  /*3d80*/  ISETP.GT.AND P1, PT, R3, 0x8, PT ;  /* 0x000000080300780c */ /* 0x000fe20003f24270 */
[----:B------:R-:W-:Y:S01]  /*3d90*/  FMUL R31, R31, R58 ;  /* 0x0000003a1f1f7220 */ /* 0x000fe20000400000 */
[----:B------:R-:W-:Y:S01]  /*3da0*/  ISETP.GT.AND P4, PT, R0, 0x8, P0 ;  /* 0x000000080000780c */ /* 0x000fe20000784270 */
[----:B------:R-:W-:Y:S01]  /*3db0*/  @P3 STG.E.U16 desc[UR36][R4.64+0x2], R25 ;  /* 0x0000021904003986 */ /* 0x000fe2000c101524 */
[----:B------:R-:W-:Y:S01]  /*3dc0*/  LEA R6, P3, R76, R4, 0x4 ;  /* 0x000000044c067211 */ /* 0x000fe200078620ff */
[-C--:B------:R-:W-:Y:S01]  /*3dd0*/  FMUL R32, R32, R58.reuse ;  /* 0x0000003a20207220 */ /* 0x080fe20000400000 */
[C---:B------:R-:W-:Y:S01]  /*3de0*/  ISETP.GT.AND P2, PT, R0.reuse, 0x8, P2 ;  /* 0x000000080000780c */ /* 0x040fe20001744270 */
[-C--:B------:R-:W-:Y:S01]  /*3df0*/  FMUL R33, R33, R58.reuse ;  /* 0x0000003a21217220 */ /* 0x080fe20000400000 */
[----:B------:R-:W-:Y:S01]  /*3e00*/  ISETP.GT.AND P0, PT, R3, 0x9, PT ;  /* 0x000000090300780c */ /* 0x000fe20003f04270 */
[----:B------:R-:W-:Y:S01]  /*3e10*/  IMAD.X R7, R77, 0x1, R5, P3 ;  /* 0x000000014d077824 */ /* 0x000fe200018e0605 */
[----:B------:R-:W-:Y:S01]  /*3e20*/  ISETP.GT.AND P5, PT, R0, RZ, P1 ;  /* 0x000000ff0000720c */ /* 0x000fe20000fa4270 */
[-C--:B------:R-:W-:Y:S01]  /*3e30*/  FMUL R34, R34, R58.reuse ;  /* 0x0000003a22227220 */ /* 0x080fe20000400000 */
[----:B------:R-:W-:Y:S01]  /*3e40*/  ISETP.GT.AND P3, PT, R0, RZ, P0 ;  /* 0x000000ff0000720c */ /* 0x000fe20000764270 */
[----:B------:R-:W-:Y:S01]  /*3e50*/  FMUL R35, R35, R58 ;  /* 0x0000003a23237220 */ /* 0x000fe20000400000 */
[----:B------:R-:W-:Y:S01]  /*3e60*/  F2FP.BF16.F32.PACK_AB R26, RZ, R26 ;  /* 0x0000001aff1a723e */ /* 0x000fe200000010ff */
[-C--:B------:R-:W-:Y:S01]  /*3e70*/  FMUL R36, R36, R58.reuse ;  /* 0x0000003a24247220 */ /* 0x080fe20000400000 */
[----:B------:R-:W-:Y:S01]  /*3e80*/  F2FP.BF16.F32.PACK_AB R27, RZ, R27 ;  /* 0x0000001bff1b723e */ /* 0x000fe200000010ff */
[----:B------:R-:W-:Y:S01]  /*3e90*/  FMUL R37, R37, R58 ;  /* 0x0000003a25257220 */ /* 0x000fe20000400000 */
[----:B------:R-:W-:Y:S01]  /*3ea0*/  F2FP.BF16.F32.PACK_AB R28, RZ, R28 ;  /* 0x0000001cff1c723e */ /* 0x000fe200000010ff */
[----:B------:R-:W-:Y:S01]  /*3eb0*/  @P2 STG.E.U16 desc[UR36][R6.64], R26 ;  /* 0x0000001a06002986 */ /* 0x000fe2000c101524 */
[----:B------:R-:W-:Y:S01]  /*3ec0*/  F2FP.BF16.F32.PACK_AB R29, RZ, R29 ;  /* 0x0000001dff1d723e */ /* 0x000fe200000010ff */
[-C--:B------:R-:W-:Y:S01]  /*3ed0*/  FMUL R38, R38, R58.reuse ;  /* 0x0000003a26267220 */ /* 0x080fe20000400000 */
[C---:B------:R-:W-:Y:S01]  /*3ee0*/  ISETP.GT.AND P2, PT, R0.reuse, 0x8, P1 ;  /* 0x000000080000780c */ /* 0x040fe20000f44270 */
[----:B------:R-:W-:Y:S01]  /*3ef0*/  @P4 STG.E.U16 desc[UR36][R6.64+0x2], R27 ;  /* 0x0000021b06004986 */ /* 0x000fe2000c101524 */
[----:B------:R-:W-:Y:S01]  /*3f00*/  ISETP.GT.AND P1, PT, R3, 0x10, PT ;  /* 0x000000100300780c */ /* 0x000fe20003f24270 */
[----:B------:R-:W-:Y:S01]  /*3f10*/  FMUL R39, R39, R58 ;  /* 0x0000003a27277220 */ /* 0x000fe20000400000 */
[----:B------:R-:W-:Y:S01]  /*3f20*/  F2FP.BF16.F32.PACK_AB R30, RZ, R30 ;  /* 0x0000001eff1e723e */ /* 0x000fe200000010ff */
[----:B------:R-:W-:Y:S01]  /*3f30*/  @P5 STG.E.U16 desc[UR36][R4.64+0x10], R28 ;  /* 0x0000101c04005986 */ /* 0x000fe2000c101524 */
[----:B------:R-:W-:Y:S01]  /*3f40*/  ISETP.GT.AND P4, PT, R0, RZ, P1 ;  /* 0x000000ff0000720c */ /* 0x000fe20000f84270 */
[-C--:B------:R-:W-:Y:S01]  /*3f50*/  FMUL R40, R40, R58.reuse ;  /* 0x0000003a28287220 */ /* 0x080fe20000400000 */
[----:B------:R-:W-:Y:S01]  /*3f60*/  F2FP.BF16.F32.PACK_AB R31, RZ, R31 ;  /* 0x0000001fff1f723e */ /* 0x000fe200000010ff */
[----:B------:R-:W-:Y:S01]  /*3f70*/  @P3 STG.E.U16 desc[UR36][R4.64+0x12], R29 ;  /* 0x0000121d04003986 */ /* 0x000fe2000c101524 */
[----:B------:R-:W-:Y:S01]  /*3f80*/  ISETP.GT.AND P3, PT, R0, 0x8, P0 ;  /* 0x000000080000780c */ /* 0x000fe20000764270 */
[----:B------:R-:W-:Y:S01]  /*3f90*/  FMUL R41, R41, R58 ;  /* 0x0000003a29297220 */ /* 0x000fe20000400000 */
[----:B------:R-:W-:Y:S01]  /*3fa0*/  ISETP.GT.AND P0, PT, R3, 0x11, PT ;  /* 0x000000110300780c */ /* 0x000fe20003f04270 */
[----:B------:R-:W-:Y:S01]  /*3fb0*/  @P2 STG.E.U16 desc[UR36][R6.64+0x10], R30 ;  /* 0x0000101e06002986 */ /* 0x000fe2000c101524 */
[----:B------:R-:W-:Y:S01]  /*3fc0*/  F2FP.BF16.F32.PACK_AB R32, RZ, R32 ;  /* 0x00000020ff20723e */ /* 0x000fe200000010ff */
[-C--:B------:R-:W-:Y:S01]  /*3fd0*/  FMUL R42, R42, R58.reuse ;  /* 0x0000003a2a2a7220 */ /* 0x080fe20000400000 */
[C---:B------:R-:W-:Y:S01]  /*3fe0*/  ISETP.GT.AND P5, PT, R0.reuse, RZ, P0 ;  /* 0x000000ff0000720c */ /* 0x040fe200007a4270 */
[-C--:B------:R-:W-:Y:S01]  /*3ff0*/  FMUL R43, R43, R58.reuse ;  /* 0x0000003a2b2b7220 */ /* 0x080fe20000400000 */
[----:B------:R-:W-:Y:S01]  /*4000*/  ISETP.GT.AND P2, PT, R0, 0x8, P1 ;  /* 0x000000080000780c */ /* 0x000fe20000f44270 */
[-C--:B------:R-:W-:Y:S01]  /*4010*/  FMUL R44, R44, R58.reuse ;  /* 0x0000003a2c2c7220 */ /* 0x080fe20000400000 */
[----:B------:R-:W-:Y:S01]  /*4020*/  ISETP.GT.AND P1, PT, R3, 0x18, PT ;  /* 0x000000180300780c */ /* 0x000fe20003f24270 */
[-C--:B------:R-:W-:Y:S01]  /*4030*/  FMUL R45, R45, R58.reuse ;  /* 0x0000003a2d2d7220 */ /* 0x080fe20000400000 */
[----:B------:R-:W-:Y:S01]  /*4040*/  F2FP.BF16.F32.PACK_AB R33, RZ, R33 ;  /* 0x00000021ff21723e */ /* 0x000fe200000010ff */
[----:B------:R-:W-:Y:S01]  /*4050*/  @P3 STG.E.U16 desc[UR36][R6.64+0x12], R31 ;  /* 0x0000121f06003986 */ /* 0x000fe2000c101524 */
[----:B------:R-:W-:Y:S01]  /*4060*/  ISETP.GT.AND P3, PT, R0, 0x8, P0 ;  /* 0x000000080000780c */ /* 0x000fe20000764270 */
[-C--:B------:R-:W-:Y:S01]  /*4070*/  FMUL R46, R46, R58.reuse ;  /* 0x0000003a2e2e7220 */ /* 0x080fe20000400000 */
[----:B------:R-:W-:Y:S01]  /*4080*/  ISETP.GT.AND P0, PT, R3, 0x19, PT ;  /* 0x000000190300780c */ /* 0x000fe20003f04270 */
[----:B------:R-:W-:Y:S01]  /*4090*/  @P4 STG.E.U16 desc[UR36][R4.64+0x20], R32 ;  /* 0x0000202004004986 */ /* 0x000fe2000c101524 */
[C---:B------:R-:W-:Y:S01]  /*40a0*/  ISETP.GT.AND P4, PT, R0.reuse, RZ, P1 ;  /* 0x000000ff0000720c */ /* 0x040fe20000f84270 */
[----:B------:R-:W-:Y:S01]  /*40b0*/  FMUL R47, R47, R58 ;  /* 0x0000003a2f2f7220 */ /* 0x000fe20000400000 */
[----:B------:R-:W-:Y:S01]  /*40c0*/  F2FP.BF16.F32.PACK_AB R34, RZ, R34 ;  /* 0x00000022ff22723e */ /* 0x000fe200000010ff */
[----:B------:R-:W-:Y:S01]  /*40d0*/  @P5 STG.E.U16 desc[UR36][R4.64+0x22], R33 ;  /* 0x0000222104005986 */ /* 0x000fe2000c101524 */
[----:B------:R-:W-:Y:S01]  /*40e0*/  ISETP.GT.AND P5, PT, R0, RZ, P0 ;  /* 0x000000ff0000720c */ /* 0x000fe200007a4270 */
[----:B------:R-:W-:Y:S01]  /*40f0*/  FMUL R48, R48, R58 ;  /* 0x0000003a30307220 */ /* 0x000fe20000400000 */
[----:B------:R-:W-:Y:S01]  /*4100*/  F2FP.BF16.F32.PACK_AB R35, RZ, R35 ;  /* 0x00000023ff23723e */ /* 0x000fe200000010ff */
[----:B------:R-:W-:Y:S01]  /*4110*/  @P2 STG.E.U16 desc[UR36][R6.64+0x20], R34 ;  /* 0x0000202206002986 */ /* 0x000fe2000c101524 */
[----:B------:R-:W-:Y:S01]  /*4120*/  F2FP.BF16.F32.PACK_AB R36, RZ, R36 ;  /* 0x00000024ff24723e */ /* 0x000fe200000010ff */
[-C--:B------:R-:W-:Y:S01]  /*4130*/  FMUL R49, R49, R58.reuse ;  /* 0x0000003a31317220 */ /* 0x080fe20000400000 */
[----:B------:R-:W-:Y:S01]  /*4140*/  ISETP.GT.AND P2, PT, R0, 0x8, P1 ;  /* 0x000000080000780c */ /* 0x000fe20000f44270 */
[----:B------:R-:W-:Y:S01]  /*4150*/  @P3 STG.E.U16 desc[UR36][R6.64+0x22], R35 ;  /* 0x0000222306003986 */ /* 0x000fe2000c101524 */
[----:B------:R-:W-:Y:S01]  /*4160*/  ISETP.GT.AND P1, PT, R3, 0x20, PT ;  /* 0x000000200300780c */ /* 0x000fe20003f24270 */
[-C--:B------:R-:W-:Y:S01]  /*4170*/  FMUL R50, R50, R58.reuse ;  /* 0x0000003a32327220 */ /* 0x080fe20000400000 */
[----:B------:R-:W-:Y:S01]  /*4180*/  F2FP.BF16.F32.PACK_AB R37, RZ, R37 ;  /* 0x00000025ff25723e */ /* 0x000fe200000010ff */
[----:B------:R-:W-:Y:S01]  /*4190*/  @P4 STG.E.U16 desc[UR36][R4.64+0x30], R36 ;  /* 0x0000302404004986 */ /* 0x000fe2000c101524 */
[C---:B------:R-:W-:Y:S01]  /*41a0*/  ISETP.GT.AND P3, PT, R0.reuse, 0x8, P0 ;  /* 0x000000080000780c */ /* 0x040fe20000764270 */
[-C--:B------:R-:W-:Y:S01]  /*41b0*/  FMUL R51, R51, R58.reuse ;  /* 0x0000003a33337220 */ /* 0x080fe20000400000 */
[----:B------:R-:W-:Y:S01]  /*41c0*/  ISETP.GT.AND P0, PT, R3, 0x21, PT ;  /* 0x000000210300780c */ /* 0x000fe20003f04270 */
[----:B------:R-:W-:Y:S01]  /*41d0*/  @P5 STG.E.U16 desc[UR36][R4.64+0x32], R37 ;  /* 0x0000322504005986 */ /* 0x000fe2000c101524 */
        /* <DEDUP_REMOVED lines=10> */
[----:B------:R-:W-:-:S02]  /*4280*/  F2FP.BF16.F32.PACK_AB R41, RZ, R41 ;  /* 0x00000029ff29723e */ /* 0x000fc400000010ff */
[C---:B------:R-:W-:Y:S01]  /*4290*/  ISETP.GT.AND P1, PT, R0.reuse, 0x8, P1 ;  /* 0x000000080000780c */ /* 0x040fe20000f24270 */
[----:B------:R-:W-:Y:S01]  /*42a0*/  @P3 STG.E.U16 desc[UR36][R6.64+0x32], R39 ;  /* 0x0000322706003986 */ /* 0x000fe2000c101524 */
[C---:B------:R-:W-:Y:S02]  /*42b0*/  ISETP.GT.AND P2, PT, R0.reuse, 0x8, P0 ;  /* 0x000000080000780c */ /* 0x040fe40000744270 */
[C---:B------:R-:W-:Y:S01]  /*42c0*/  ISETP.GT.AND P0, PT, R3.reuse, 0x29, PT ;  /* 0x000000290300780c */ /* 0x040fe20003f04270 */
[----:B------:R-:W-:Y:S01]  /*42d0*/  @P4 STG.E.U16 desc[UR36][R4.64+0x40], R40 ;  /* 0x0000402804004986 */ /* 0x000fe2000c101524 */
[----:B------:R-:W-:Y:S02]  /*42e0*/  ISETP.GT.AND P4, PT, R3, 0x28, PT ;  /* 0x000000280300780c */ /* 0x000fe40003f84270 */
[----:B------:R-:W-:Y:S01]  /*42f0*/  F2FP.BF16.F32.PACK_AB R42, RZ, R42 ;  /* 0x0000002aff2a723e */ /* 0x000fe200000010ff */
[----:B------:R-:W-:Y:S01]  /*4300*/  @P5 STG.E.U16 desc[UR36][R4.64+0x42], R41 ;  /* 0x0000422904005986 */ /* 0x000fe2000c101524 */
[----:B------:R-:W-:-:S02]  /*4310*/  ISETP.GT.AND P5, PT, R0, RZ, P4 ;  /* 0x000000ff0000720c */ /* 0x000fc400027a4270 */
[C---:B------:R-:W-:Y:S01]  /*4320*/  ISETP.GT.AND P3, PT, R0.reuse, RZ, P0 ;  /* 0x000000ff0000720c */ /* 0x040fe20000764270 */
[----:B------:R-:W-:Y:S01]  /*4330*/  @P1 STG.E.U16 desc[UR36][R6.64+0x40], R42 ;  /* 0x0000402a06001986 */ /* 0x000fe2000c101524 */
[----:B------:R-:W-:Y:S02]  /*4340*/  F2FP.BF16.F32.PACK_AB R43, RZ, R43 ;  /* 0x0000002bff2b723e */ /* 0x000fe400000010ff */
[----:B------:R-:W-:Y:S02]  /*4350*/  F2FP.BF16.F32.PACK_AB R44, RZ, R44 ;  /* 0x0000002cff2c723e */ /* 0x000fe400000010ff */
[C---:B------:R-:W-:Y:S01]  /*4360*/  ISETP.GT.AND P4, PT, R0.reuse, 0x8, P4 ;  /* 0x000000080000780c */ /* 0x040fe20002784270 */
[----:B------:R-:W-:Y:S01]  /*4370*/  @P2 STG.E.U16 desc[UR36][R6.64+0x42], R43 ;  /* 0x0000422b06002986 */ /* 0x000fe2000c101524 */
[----:B------:R-:W-:Y:S02]  /*4380*/  F2FP.BF16.F32.PACK_AB R45, RZ, R45 ;  /* 0x0000002dff2d723e */ /* 0x000fe400000010ff */
[----:B------:R-:W-:Y:S01]  /*4390*/  ISETP.GT.AND P2, PT, R3, 0x31, PT ;  /* 0x000000310300780c */ /* 0x000fe20003f44270 */
[----:B------:R-:W-:Y:S01]  /*43a0*/  @P5 STG.E.U16 desc[UR36][R4.64+0x50], R44 ;  /* 0x0000502c04005986 */ /* 0x000fe2000c101524 */
[----:B------:R-:W-:-:S02]  /*43b0*/  ISETP.GT.AND P5, PT, R0, 0x8, P0 ;  /* 0x000000080000780c */ /* 0x000fc400007a4270 */
[C---:B------:R-:W-:Y:S01]  /*43c0*/  ISETP.GT.AND P1, PT, R3.reuse, 0x38, PT ;  /* 0x000000380300780c */ /* 0x040fe20003f24270 */
[----:B------:R-:W-:Y:S01]  /*43d0*/  @P3 STG.E.U16 desc[UR36][R4.64+0x52], R45 ;  /* 0x0000522d04003986 */ /* 0x000fe2000c101524 */
[C---:B------:R-:W-:Y:S02]  /*43e0*/  ISETP.GT.AND P3, PT, R3.reuse, 0x30, PT ;  /* 0x000000300300780c */ /* 0x040fe40003f64270 */
[----:B------:R-:W-:Y:S01]  /*43f0*/  ISETP.GT.AND P0, PT, R3, 0x39, PT ;  /* 0x000000390300780c */ /* 0x000fe20003f04270 */
[----:B------:R-:W-:Y:S01]  /*4400*/  @P4 IMAD.MOV.U32 R2, RZ, RZ, R6 ;  /* 0x000000ffff024224 */ /* 0x000fe200078e0006 */
[----:B------:R-:W-:Y:S01]  /*4410*/  F2FP.BF16.F32.PACK_AB R46, RZ, R46 ;  /* 0x0000002eff2e723e */ /* 0x000fe200000010ff */
[----:B------:R-:W-:Y:S01]  /*4420*/  @P4 IMAD.MOV.U32 R3, RZ, RZ, R7 ;  /* 0x000000ffff034224 */ /* 0x000fe200078e0007 */
[----:B------:R-:W-:Y:S02]  /*4430*/  F2FP.BF16.F32.PACK_AB R47, RZ, R47 ;  /* 0x0000002fff2f723e */ /* 0x000fe400000010ff */
[----:B------:R-:W-:-:S02]  /*4440*/  F2FP.BF16.F32.PACK_AB R48, RZ, R48 ;  /* 0x00000030ff30723e */ /* 0x000fc400000010ff */
[----:B------:R1:W-:Y:S01]  /*4450*/  @P4 STG.E.U16 desc[UR36][R2.64+0x50], R46 ;  /* 0x0000502e02004986 */ /* 0x0003e2000c101524 */
[C---:B------:R-:W-:Y:S02]  /*4460*/  ISETP.GT.AND P4, PT, R0.reuse, RZ, P2 ;  /* 0x000000ff0000720c */ /* 0x040fe40001784270 */
[----:B------:R-:W-:Y:S02]  /*4470*/  F2FP.BF16.F32.PACK_AB R49, RZ, R49 ;  /* 0x00000031ff31723e */ /* 0x000fe400000010ff */
[----:B------:R-:W-:Y:S02]  /*4480*/  ISETP.GT.AND P2, PT, R0, 0x8, P2 ;  /* 0x000000080000780c */ /* 0x000fe40001744270 */
[----:B------:R-:W-:Y:S02]  /*4490*/  F2FP.BF16.F32.PACK_AB R50, RZ, R50 ;  /* 0x00000032ff32723e */ /* 0x000fe400000010ff */
[----:B------:R-:W-:Y:S02]  /*44a0*/  F2FP.BF16.F32.PACK_AB R51, RZ, R51 ;  /* 0x00000033ff33723e */ /* 0x000fe400000010ff */
[----:B------:R-:W-:Y:S01]  /*44b0*/  F2FP.BF16.F32.PACK_AB R52, RZ, R52 ;  /* 0x00000034ff34723e */ /* 0x000fe200000010ff */
[----:B-1----:R-:W-:Y:S01]  /*44c0*/  @P5 IMAD.MOV.U32 R2, RZ, RZ, R6 ;  /* 0x000000ffff025224 */ /* 0x002fe200078e0006 */
[----:B------:R-:W-:Y:S01]  /*44d0*/  F2FP.BF16.F32.PACK_AB R53, RZ, R53 ;  /* 0x00000035ff35723e */ /* 0x000fe200000010ff */
[----:B------:R-:W-:Y:S01]  /*44e0*/  @P5 IMAD.MOV.U32 R3, RZ, RZ, R7 ;  /* 0x000000ffff035224 */ /* 0x000fe200078e0007 */
[----:B------:R-:W-:-:S02]  /*44f0*/  F2FP.BF16.F32.PACK_AB R54, RZ, R54 ;  /* 0x00000036ff36723e */ /* 0x000fc400000010ff */
[----:B------:R-:W-:Y:S02]  /*4500*/  F2FP.BF16.F32.PACK_AB R55, RZ, R55 ;  /* 0x00000037ff37723e */ /* 0x000fe400000010ff */
[----:B------:R1:W-:Y:S01]  /*4510*/  @P5 STG.E.U16 desc[UR36][R2.64+0x52], R47 ;  /* 0x0000522f02005986 */ /* 0x0003e2000c101524 */
[C---:B------:R-:W-:Y:S02]  /*4520*/  ISETP.GT.AND P5, PT, R0.reuse, RZ, P3 ;  /* 0x000000ff0000720c */ /* 0x040fe40001fa4270 */
[----:B------:R-:W-:-:S11]  /*4530*/  ISETP.GT.AND P3, PT, R0, 0x8, P3 ;  /* 0x000000080000780c */ /* 0x000fd60001f64270 */
[----:B-1----:R-:W-:Y:S02]  /*4540*/  @P5 IMAD.MOV.U32 R2, RZ, RZ, R4 ;  /* 0x000000ffff025224 */ /* 0x002fe400078e0004 */
[----:B------:R-:W-:-:S05]  /*4550*/  @P5 IMAD.MOV.U32 R3, RZ, RZ, R5 ;  /* 0x000000ffff035224 */ /* 0x000fca00078e0005 */
[----:B------:R1:W-:Y:S01]  /*4560*/  @P5 STG.E.U16 desc[UR36][R2.64+0x60], R48 ;  /* 0x0000603002005986 */ /* 0x0003e2000c101524 */
[C---:B------:R-:W-:Y:S02]  /*4570*/  ISETP.GT.AND P5, PT, R0.reuse, RZ, P0 ;  /* 0x000000ff0000720c */ /* 0x040fe400007a4270 */
[----:B------:R-:W-:Y:S01]  /*4580*/  ISETP.GT.AND P0, PT, R0, 0x8, P0 ;  /* 0x000000080000780c */ /* 0x000fe20000704270 */
[----:B-1----:R-:W-:Y:S02]  /*4590*/  @P4 IMAD.MOV.U32 R2, RZ, RZ, R4 ;  /* 0x000000ffff024224 */ /* 0x002fe400078e0004 */
[----:B------:R-:W-:-:S05]  /*45a0*/  @P4 IMAD.MOV.U32 R3, RZ, RZ, R5 ;  /* 0x000000ffff034224 */ /* 0x000fca00078e0005 */
[----:B------:R1:W-:Y:S01]  /*45b0*/  @P4 STG.E.U16 desc[UR36][R2.64+0x62], R49 ;  /* 0x0000623102004986 */ /* 0x0003e2000c101524 */
[C---:B------:R-:W-:Y:S02]  /*45c0*/  ISETP.GT.AND P4, PT, R0.reuse, RZ, P1 ;  /* 0x000000ff0000720c */ /* 0x040fe40000f84270 */
[----:B------:R-:W-:Y:S01]  /*45d0*/  ISETP.GT.AND P1, PT, R0, 0x8, P1 ;  /* 0x000000080000780c */ /* 0x000fe20000f24270 */
[----:B-1----:R-:W-:Y:S02]  /*45e0*/  @P3 IMAD.MOV.U32 R2, RZ, RZ, R6 ;  /* 0x000000ffff023224 */ /* 0x002fe400078e0006 */
[----:B------:R-:W-:-:S05]  /*45f0*/  @P3 IMAD.MOV.U32 R3, RZ, RZ, R7 ;  /* 0x000000ffff033224 */ /* 0x000fca00078e0007 */
[----:B------:R1:W-:Y:S02]  /*4600*/  @P3 STG.E.U16 desc[UR36][R2.64+0x60], R50 ;  /* 0x0000603202003986 */ /* 0x0003e4000c101524 */
[----:B-1----:R-:W-:Y:S02]  /*4610*/  @P2 IMAD.MOV.U32 R2, RZ, RZ, R6 ;  /* 0x000000ffff022224 */ /* 0x002fe400078e0006 */
[----:B------:R-:W-:-:S05]  /*4620*/  @P2 IMAD.MOV.U32 R3, RZ, RZ, R7 ;  /* 0x000000ffff032224 */ /* 0x000fca00078e0007 */
[----:B------:R1:W-:Y:S02]  /*4630*/  @P2 STG.E.U16 desc[UR36][R2.64+0x62], R51 ;  /* 0x0000623302002986 */ /* 0x0003e4000c101524 */
[----:B-1----:R-:W-:Y:S02]  /*4640*/  @P4 IMAD.MOV.U32 R2, RZ, RZ, R4 ;  /* 0x000000ffff024224 */ /* 0x002fe400078e0004 */
[----:B------:R-:W-:-:S05]  /*4650*/  @P4 IMAD.MOV.U32 R3, RZ, RZ, R5 ;  /* 0x000000ffff034224 */ /* 0x000fca00078e0005 */
[----:B------:R1:W-:Y:S04]  /*4660*/  @P4 STG.E.U16 desc[UR36][R2.64+0x70], R52 ;  /* 0x0000703402004986 */ /* 0x0003e8000c101524 */
[----:B------:R2:W-:Y:S01]  /*4670*/  @P5 STG.E.U16 desc[UR36][R4.64+0x72], R53 ;  /* 0x0000723504005986 */ /* 0x0005e2000c101524 */
[----:B-1----:R-:W-:Y:S02]  /*4680*/  @P1 IMAD.MOV.U32 R2, RZ, RZ, R6 ;  /* 0x000000ffff021224 */ /* 0x002fe400078e0006 */
[----:B------:R-:W-:-:S05]  /*4690*/  @P1 IMAD.MOV.U32 R3, RZ, RZ, R7 ;  /* 0x000000ffff031224 */ /* 0x000fca00078e0007 */
[----:B------:R2:W-:Y:S04]  /*46a0*/  @P1 STG.E.U16 desc[UR36][R2.64+0x70], R54 ;  /* 0x0000703602001986 */ /* 0x0005e8000c101524 */
[----:B------:R2:W-:Y:S02]  /*46b0*/  @P0 STG.E.U16 desc[UR36][R6.64+0x72], R55 ;  /* 0x0000723706000986 */ /* 0x0005e4000c101524 */
.L_x_99:
[----:B------:R-:W-:Y:S05]  /*46c0*/  BSYNC B0 ;  /* 0x0000000000007941 */ /* 0x000fea0003800000 */
.L_x_37:
[----:B0-2---:R-:W2:Y:S01]  /*46d0*/  LDL.64 R2, [R1] ;  /* 0x0000000001027983 */ /* 0x005ea20000100a00 */
[----:B------:R-:W-:Y:S01]  /*46e0*/  ULDC.64 UR4, c[0x0][0x650] ;  /* 0x0001940000047ab9 */ /* 0x000fe20000000a00 */
[----:B------:R0:W-:Y:S01]  /*46f0*/  SYNCS.ARRIVE.TRANS64.A1T0 RZ, [R66+UR47], RZ ;  /* 0x000000ff42ff79a7 */ /* 0x0001e2000810002f */
[----:B------:R-:W-:Y:S01]  /*4700*/  PRMT R0, RZ, 0x7610, R0 ;  /* 0x00007610ff007816 */ /* 0x000fe20000000000 */
[----:B-----5:R-:W-:Y:S02]  /*4710*/  IMAD.MOV.U32 R19, RZ, RZ, -0x1 ;  /* 0xffffffffff137424 */ /* 0x020fe400078e00ff */
[----:B------:R-:W-:Y:S01]  /*4720*/  IMAD.MOV.U32 R22, RZ, RZ, -0x1 ;  /* 0xffffffffff167424 */ /* 0x000fe200078e00ff */
[----:B--2---:R-:W-:-:S04]  /*4730*/  LEA R18, P0, R2, R18, 0x1 ;  /* 0x0000001202127211 */ /* 0x004fc800078008ff */
[----:B------:R-:W-:Y:S01]  /*4740*/  LEA.HI.X R17, R2, R17, R23, 0x1, P0 ;  /* 0x0000001102117211 */ /* 0x000fe200000f0c17 */
[----:B------:R-:W-:Y:S01]  /*4750*/  IMAD.MOV.U32 R2, RZ, RZ, -0x1 ;  /* 0xffffffffff027424 */ /* 0x000fe200078e00ff */
[----:B------:R-:W-:-:S04]  /*4760*/  ISETP.GE.U32.AND P0, PT, R18, UR4, PT ;  /* 0x0000000412007c0c */ /* 0x000fc8000bf06070 */
[----:B------:R-:W-:-:S13]  /*4770*/  ISETP.GE.U32.AND.EX P0, PT, R17, UR5, PT, P0 ;  /* 0x0000000511007c0c */ /* 0x000fda000bf06100 */
[----:B0-----:R-:W-:Y:S05]  /*4780*/  @P0 BRA `(.L_x_100) ;  /* 0x0000000400700947 */ /* 0x001fea0003800000 */
[----:B-1----:R-:W0:Y:S01]  /*4790*/  S2R R10, SR_CTAID.X ;  /* 0x00000000000a7919 */ /* 0x002e220000002500 */
[----:B---34-:R-:W1:Y:S01]  /*47a0*/  LDC.64 R8, c[0x0][0x628] ;  /* 0x00018a00ff087b82 */ /* 0x018e620000000a00 */
[----:B------:R-:W-:Y:S01]  /*47b0*/  ULDC UR4, c[0x0][0x150] ;  /* 0x0000540000047ab9 */ /* 0x000fe20000000800 */
[----:B------:R-:W-:Y:S01]  /*47c0*/  IMAD.MOV.U32 R6, RZ, RZ, R18 ;  /* 0x000000ffff067224 */ /* 0x000fe200078e0012 */
[----:B------:R-:W2:Y:S01]  /*47d0*/  S2R R20, SR_CTAID.Y ;  /* 0x0000000000147919 */ /* 0x000ea20000002600 */
[----:B------:R-:W-:-:S04]  /*47e0*/  IMAD.MOV.U32 R7, RZ, RZ, R17 ;  /* 0x000000ffff077224 */ /* 0x000fc800078e0011 */
[----:B------:R-:W3:Y:S08]  /*47f0*/  LDC R15, c[0x0][0x144] ;  /* 0x00005100ff0f7b82 */ /* 0x000ef00000000800 */
[----:B------:R-:W4:Y:S08]  /*4800*/  LDC R0, c[0x0][0x630] ;  /* 0x00018c00ff007b82 */ /* 0x000f300000000800 */
[----:B------:R-:W2:Y:S01]  /*4810*/  LDC.64 R12, c[0x0][0x620] ;  /* 0x00018800ff0c7b82 */ /* 0x000ea20000000a00 */
[----:B-1----:R-:W-:-:S04]  /*4820*/  ISETP.NE.U32.AND P0, PT, R8, RZ, PT ;  /* 0x000000ff0800720c */ /* 0x002fc80003f05070 */
[----:B------:R-:W-:Y:S02]  /*4830*/  ISETP.NE.AND.EX P0, PT, R9, RZ, PT, P0 ;  /* 0x000000ff0900720c */ /* 0x000fe40003f05300 */
[----:B0-----:R-:W-:-:S05]  /*4840*/  I2FP.F32.U32 R2, R10 ;  /* 0x0000000a00027245 */ /* 0x001fca0000201000 */
[----:B------:R-:W-:-:S04]  /*4850*/  FMUL R2, R2, UR4 ;  /* 0x0000000402027c20 */ /* 0x000fc80008400000 */
[----:B------:R0:W1:Y:S02]  /*4860*/  F2I.U32.TRUNC.NTZ R14, R2 ;  /* 0x00000002000e7305 */ /* 0x000064000020f000 */
[----:B---34-:R-:W-:Y:S05]  /*4870*/  @!P0 BRA `(.L_x_101) ;  /* 0x0000000000288947 */ /* 0x018fea0003800000 */
[----:B------:R-:W3:Y:S02]  /*4880*/  LDC R3, c[0x0][0x634] ;  /* 0x00018d00ff037b82 */ /* 0x000ee40000000800 */
[----:B---3--:R-:W-:-:S05]  /*4890*/  IADD3 R7, P0, R18, R3, RZ ;  /* 0x0000000312077210 */ /* 0x008fca0007f1e0ff */
[----:B------:R-:W-:-:S04]  /*48a0*/  IMAD.X R11, RZ, RZ, R17, P0 ;  /* 0x000000ffff0b7224 */ /* 0x000fc800000e0611 */
[----:B0-----:R-:W-:-:S04]  /*48b0*/  IMAD.WIDE.U32 R2, R11, R8, RZ ;  /* 0x000000080b027225 */ /* 0x001fc800078e00ff */
[----:B------:R-:W-:-:S04]  /*48c0*/  IMAD.WIDE.U32 R4, P0, R7, R9, R2 ;  /* 0x0000000907047225 */ /* 0x000fc80007800002 */
[----:B------:R-:W-:-:S04]  /*48d0*/  IMAD.WIDE.U32 R2, R7, R8, RZ ;  /* 0x0000000807027225 */ /* 0x000fc800078e00ff */
[----:B------:R-:W-:Y:S01]  /*48e0*/  IMAD.X R7, RZ, RZ, RZ, P0 ;  /* 0x000000ffff077224 */ /* 0x000fe200000e06ff */
[----:B------:R-:W-:Y:S01]  /*48f0*/  IADD3 RZ, P0, R3, R4, RZ ;  /* 0x0000000403ff7210 */ /* 0x000fe20007f1e0ff */
[----:B------:R-:W-:-:S04]  /*4900*/  IMAD.MOV.U32 R6, RZ, RZ, R5 ;  /* 0x000000ffff067224 */ /* 0x000fc800078e0005 */
[----:B------:R-:W-:-:S08]  /*4910*/  IMAD.WIDE.U32.X R6, R11, R9, R6, P0 ;  /* 0x000000090b067225 */ /* 0x000fd000000e0406 */
.L_x_101:
[----:B------:R-:W3:Y:S01]  /*4920*/  LDC.64 R26, c[0x0][0x640] ;  /* 0x00019000ff1a7b82 */ /* 0x000ee20000000a00 */
[-C--:B------:R-:W-:Y:S01]  /*4930*/  SHF.R.U64 R11, R6, R0.reuse, R7 ;  /* 0x00000000060b7219 */ /* 0x080fe20000001207 */
[----:B------:R-:W-:Y:S01]  /*4940*/  IMAD.MOV.U32 R19, RZ, RZ, R17 ;  /* 0x000000ffff137224 */ /* 0x000fe200078e0011 */
[----:B------:R-:W-:Y:S01]  /*4950*/  SHF.R.U32.HI R0, RZ, R0, R7 ;  /* 0x00000000ff007219 */ /* 0x000fe20000011607 */
[----:B-1----:R-:W-:Y:S01]  /*4960*/  IMAD.MOV R14, RZ, RZ, -R14 ;  /* 0x000000ffff0e7224 */ /* 0x002fe200078e0a0e */
[----:B------:R-:W-:Y:S01]  /*4970*/  IADD3 R5, P0, RZ, -R11, RZ ;  /* 0x8000000bff057210 */ /* 0x000fe20007f1e0ff */
[----:B------:R-:W-:Y:S01]  /*4980*/  ULDC UR4, c[0x0][0x154] ;  /* 0x0000550000047ab9 */ /* 0x000fe20000000800 */
[----:B------:R-:W-:Y:S01]  /*4990*/  IMAD.MOV.U32 R7, RZ, RZ, 0x1 ;  /* 0x00000001ff077424 */ /* 0x000fe200078e00ff */
[----:B------:R-:W1:Y:S01]  /*49a0*/  LDC R4, c[0x0][0x618] ;  /* 0x00018600ff047b82 */ /* 0x000e620000000800 */
[----:B------:R-:W-:Y:S02]  /*49b0*/  IMAD R22, R15, R14, R10 ;  /* 0x0000000e0f167224 */ /* 0x000fe400078e020a */
[----:B------:R-:W-:-:S04]  /*49c0*/  IMAD.X R3, RZ, RZ, ~R0, P0 ;  /* 0x000000ffff037224 */ /* 0x000fc800000e0e00 */
[-C--:B--2---:R-:W-:Y:S01]  /*49d0*/  IMAD R0, R3, R12.reuse, RZ ;  /* 0x0000000c03007224 */ /* 0x084fe200078e02ff */
[----:B------:R-:W2:Y:S01]  /*49e0*/  LDC R6, c[0x0][0x608] ;  /* 0x00018200ff067b82 */ /* 0x000ea20000000800 */
[----:B0-----:R-:W-:-:S04]  /*49f0*/  IMAD.WIDE.U32 R2, R5, R12, R18 ;  /* 0x0000000c05027225 */ /* 0x001fc800078e0012 */
[----:B------:R-:W-:Y:S01]  /*4a00*/  IMAD R5, R5, R13, R0 ;  /* 0x0000000d05057224 */ /* 0x000fe200078e0200 */
[----:B------:R-:W-:Y:S02]  /*4a10*/  I2FP.F32.U32 R0, R20 ;  /* 0x0000001400007245 */ /* 0x000fe40000201000 */
[----:B------:R-:W0:Y:S01]  /*4a20*/  LDC R24, c[0x0][0x658] ;  /* 0x00019600ff187b82 */ /* 0x000e220000000800 */
[----:B------:R-:W-:Y:S01]  /*4a30*/  IMAD.IADD R3, R3, 0x1, R5 ;  /* 0x0000000103037824 */ /* 0x000fe200078e0205 */
[----:B---3--:R-:W-:Y:S01]  /*4a40*/  ISETP.NE.U32.AND P0, PT, R26, RZ, PT ;  /* 0x000000ff1a00720c */ /* 0x008fe20003f05070 */
[----:B------:R-:W-:Y:S01]  /*4a50*/  FMUL R0, R0, UR4 ;  /* 0x0000000400007c20 */ /* 0x000fe20008400000 */
[----:B------:R-:W-:Y:S02]  /*4a60*/  IMAD.MOV.U32 R5, RZ, RZ, -0x1 ;  /* 0xffffffffff057424 */ /* 0x000fe400078e00ff */
[----:B------:R-:W-:Y:S01]  /*4a70*/  ISETP.NE.AND.EX P0, PT, R27, RZ, PT, P0 ;  /* 0x000000ff1b00720c */ /* 0x000fe20003f05300 */
[----:B------:R3:W4:Y:S01]  /*4a80*/  F2I.U32.TRUNC.NTZ R12, R0 ;  /* 0x00000000000c7305 */ /* 0x000722000020f000 */
[----:B------:R-:W3:Y:S01]  /*4a90*/  LDC R15, c[0x0][0x148] ;  /* 0x00005200ff0f7b82 */ /* 0x000ee20000000800 */
[----:B-1----:R-:W-:-:S02]  /*4aa0*/  SHF.R.U64 R10, R2, R4, R3 ;  /* 0x00000004020a7219 */ /* 0x002fc40000001203 */
[----:B------:R-:W-:-:S05]  /*4ab0*/  SHF.R.U32.HI R3, RZ, R4, R3 ;  /* 0x00000004ff037219 */ /* 0x000fca0000011603 */
[----:B------:R-:W1:Y:S01]  /*4ac0*/  LDC R14, c[0x0][0x600] ;  /* 0x00018000ff0e7b82 */ /* 0x000e620000000800 */
[-CC-:B--2---:R-:W-:Y:S02]  /*4ad0*/  SHF.R.U64 R8, R10, R6.reuse, R3.reuse ;  /* 0x000000060a087219 */ /* 0x184fe40000001203 */
[----:B------:R-:W-:-:S05]  /*4ae0*/  SHF.R.U32.HI R3, RZ, R6, R3 ;  /* 0x00000006ff037219 */ /* 0x000fca0000011603 */
[----:B------:R-:W2:Y:S01]  /*4af0*/  LDC R21, c[0x0][0x648] ;  /* 0x00019200ff157b82 */ /* 0x000ea20000000800 */
[-CC-:B0-----:R-:W-:Y:S02]  /*4b00*/  SHF.R.U64 R13, R8, R24.reuse, R3.reuse ;  /* 0x00000018080d7219 */ /* 0x181fe40000001203 */
[-C--:B------:R-:W-:Y:S02]  /*4b10*/  SHF.L.U32 R5, R5, R24.reuse, RZ ;  /* 0x0000001805057219 */ /* 0x080fe400000006ff */
[-C--:B------:R-:W-:Y:S01]  /*4b20*/  SHF.R.U32.HI R3, RZ, R24.reuse, R3 ;  /* 0x00000018ff037219 */ /* 0x080fe20000011603 */
[----:B------:R-:W-:Y:S01]  /*4b30*/  IMAD.MOV.U32 R2, RZ, RZ, R13 ;  /* 0x000000ffff027224 */ /* 0x000fe200078e000d */
[----:B------:R-:W-:Y:S01]  /*4b40*/  SHF.L.U32 R24, R7, R24, RZ ;  /* 0x0000001807187219 */ /* 0x000fe200000006ff */
[----:B------:R-:W0:Y:S01]  /*4b50*/  LDC R25, c[0x0][0x638] ;  /* 0x00018e00ff197b82 */ /* 0x000e220000000800 */
[----:B------:R-:W-:-:S07]  /*4b60*/  LOP3.LUT R19, RZ, R5, RZ, 0x33, !PT ;  /* 0x00000005ff137212 */ /* 0x000fce00078e33ff */
[----:B------:R-:W0:Y:S01]  /*4b70*/  LDC R28, c[0x0][0x610] ;  /* 0x00018400ff1c7b82 */ /* 0x000e220000000800 */
[----:B----4-:R-:W-:Y:S05]  /*4b80*/  @!P0 BRA `(.L_x_102) ;  /* 0x0000000000288947 */ /* 0x010fea0003800000 */
[----:B---3--:R-:W3:Y:S02]  /*4b90*/  LDC R0, c[0x0][0x64c] ;  /* 0x00019300ff007b82 */ /* 0x008ee40000000800 */
[----:B---3--:R-:W-:-:S05]  /*4ba0*/  IADD3 R7, P0, R13, R0, RZ ;  /* 0x000000000d077210 */ /* 0x008fca0007f1e0ff */
        /* <DEDUP_REMOVED lines=8> */
.L_x_102:
[----:B------:R-:W4:Y:S01]  /*4c30*/  LDC R4, c[0x0][0x65c] ;  /* 0x00019700ff047b82 */ /* 0x000f220000000800 */
[----:B--23--:R-:W-:Y:S01]  /*4c40*/  SHF.R.U64 R0, R2, R21, R3 ;  /* 0x0000001502007219 */ /* 0x00cfe20000001203 */
[----:B-1----:R-:W-:Y:S01]  /*4c50*/  VIADD R3, R14, 0xffffffff ;  /* 0xffffffff0e037836 */ /* 0x002fe20000000000 */
[----:B------:R-:W-:Y:S01]  /*4c60*/  LOP3.LUT R19, R8, R19, RZ, 0xc0, !PT ;  /* 0x0000001308137212 */ /* 0x000fe200078ec0ff */
[----:B------:R-:W-:Y:S02]  /*4c70*/  IMAD.MOV R12, RZ, RZ, -R12 ;  /* 0x000000ffff0c7224 */ /* 0x000fe400078e0a0c */
[----:B------:R-:W-:Y:S01]  /*4c80*/  IMAD.MOV R2, RZ, RZ, -R0 ;  /* 0x000000ffff027224 */ /* 0x000fe200078e0a00 */
[----:B------:R-:W-:Y:S01]  /*4c90*/  LOP3.LUT R3, R10, R3, RZ, 0xc0, !PT ;  /* 0x000000030a037212 */ /* 0x000fe200078ec0ff */
[----:B------:R-:W-:Y:S02]  /*4ca0*/  IMAD R19, R24, R0, R19 ;  /* 0x0000000018137224 */ /* 0x000fe400078e0213 */
[----:B0-----:R-:W-:-:S04]  /*4cb0*/  IMAD R0, R2, R25, R13 ;  /* 0x0000001902007224 */ /* 0x001fc800078e020d */
[----:B------:R-:W-:Y:S01]  /*4cc0*/  IMAD R2, R0, R14, R3 ;  /* 0x0000000e00027224 */ /* 0x000fe200078e0203 */
[----:B----4-:R-:W-:Y:S01]  /*4cd0*/  ISETP.NE.AND P0, PT, R4, 0x1, PT ;  /* 0x000000010400780c */ /* 0x010fe20003f05270 */
[----:B------:R-:W-:-:S05]  /*4ce0*/  IMAD.MOV.U32 R4, RZ, RZ, 0x1 ;  /* 0x00000001ff047424 */ /* 0x000fca00078e00ff */
[----:B------:R-:W-:-:S07]  /*4cf0*/  PRMT R0, R4, 0x7610, R0 ;  /* 0x0000761004007816 */ /* 0x000fce0000000000 */
[----:B------:R-:W-:-:S04]  /*4d00*/  @P0 IMAD R22, R15, R12, R20 ;  /* 0x0000000c0f160224 */ /* 0x000fc800078e0214 */
[----:B------:R-:W-:-:S05]  /*4d10*/  IMAD R19, R19, R28, R22 ;  /* 0x0000001c13137224 */ /* 0x000fca00078e0216 */
[----:B------:R-:W-:Y:S02]  /*4d20*/  SEL R22, R2, R19, !P0 ;  /* 0x0000001302167207 */ /* 0x000fe40004000000 */
[----:B------:R-:W-:Y:S01]  /*4d30*/  SEL R19, R19, R2, !P0 ;  /* 0x0000000213137207 */ /* 0x000fe20004000000 */
[----:B------:R-:W-:-:S07]  /*4d40*/  IMAD.MOV.U32 R2, RZ, RZ, R11 ;  /* 0x000000ffff027224 */ /* 0x000fce00078e000b */
.L_x_100:
[----:B------:R-:W-:Y:S02]  /*4d50*/  LOP3.LUT P0, RZ, R0, 0xff, RZ, 0xc0, !PT ;  /* 0x000000ff00ff7812 */ /* 0x000fe4000780c0ff */
[----:B------:R-:W-:-:S11]  /*4d60*/  LOP3.LUT R73, R73, 0x1, RZ, 0x3c, !PT ;  /* 0x0000000149497812 */ /* 0x000fd600078e3cff */
[----:B------:R-:W-:Y:S05]  /*4d70*/  @P0 BRA `(.L_x_103) ;  /* 0xffffffcc00300947 */ /* 0x000fea000383ffff */
[----:B------:R-:W-:Y:S05]  /*4d80*/  EXIT ;  /* 0x000000000000794d */ /* 0x000fea0003800000 */
.L_x_18:
[----:B------:R-:W-:-:S08]  /*4d90*/  ISETP.NE.AND P0, PT, R5, RZ, PT ;  /* 0x000000ff0500720c */ /* 0x000fd00003f05270 */
[----:B0-----:R-:W0:-:S00]  /*4da0*/  USETMAXREG.DEALLOC.CTAPOOL 0x28 ;  /* 0x00000028000079c8 */ /* 0x001e0000080e0500 */
[----:B------:R-:W-:Y:S05]  /*4db0*/  @P0 EXIT ;  /* 0x000000000000094d */ /* 0x000fea0003800000 */
[----:B0-----:R-:W-:Y:S01]  /*4dc0*/  LOP3.LUT P0, RZ, R8, 0xff, RZ, 0xc0, !PT ;  /* 0x000000ff08ff7812 */ /* 0x001fe2000780c0ff */
[----:B------:R-:W-:Y:S02]  /*4dd0*/  IMAD.MOV.U32 R0, RZ, RZ, 0x1 ;  /* 0x00000001ff007424 */ /* 0x000fe400078e00ff */
[----:B------:R-:W-:-:S10]  /*4de0*/  IMAD.MOV.U32 R6, RZ, RZ, RZ ;  /* 0x000000ffff067224 */ /* 0x000fd400078e00ff */
[----:B------:R-:W-:Y:S05]  /*4df0*/  @!P0 BRA `(.L_x_104) ;  /* 0x0000000c003c8947 */ /* 0x000fea0003800000 */
[----:B------:R-:W0:Y:S01]  /*4e00*/  S2R R8, SR_CgaCtaId ;  /* 0x0000000000087919 */ /* 0x000e220000008800 */
[----:B------:R-:W-:Y:S01]  /*4e10*/  LOP3.LUT P0, RZ, R4, 0x1f, RZ, 0xc0, !PT ;  /* 0x0000001f04ff7812 */ /* 0x000fe2000780c0ff */
[----:B------:R-:W-:Y:S01]  /*4e20*/  ULDC UR5, c[0x0][0x658] ;  /* 0x0001960000057ab9 */ /* 0x000fe20000000800 */
[----:B------:R-:W-:Y:S01]  /*4e30*/  UMOV UR6, 0xffffffff ;  /* 0xffffffff00067882 */ /* 0x000fe20000000000 */
[----:B------:R-:W-:Y:S01]  /*4e40*/  BSSY B0, `(.L_x_104) ;  /* 0x00000ca000007945 */ /* 0x000fe20003800000 */
[----:B------:R-:W-:Y:S01]  /*4e50*/  USHF.L.U32 UR6, UR6, UR5, URZ ;  /* 0x0000000506067299 */ /* 0x000fe2000800063f */
[C---:B------:R-:W-:Y:S01]  /*4e60*/  ISETP.NE.AND P2, PT, R3.reuse, RZ, PT ;  /* 0x000000ff0300720c */ /* 0x040fe20003f45270 */
[----:B------:R-:W-:Y:S01]  /*4e70*/  IMAD.MOV.U32 R9, RZ, RZ, 0x1 ;  /* 0x00000001ff097424 */ /* 0x000fe200078e00ff */
[----:B------:R-:W-:Y:S01]  /*4e80*/  ISETP.NE.OR P0, PT, R3, RZ, !P0 ;  /* 0x000000ff0300720c */ /* 0x000fe20004705670 */
[----:B------:R-:W-:Y:S01]  /*4e90*/  IMAD.MOV.U32 R0, RZ, RZ, 0x1 ;  /* 0x00000001ff007424 */ /* 0x000fe200078e00ff */
[----:B------:R-:W-:Y:S01]  /*4ea0*/  LOP3.LUT R7, R16, 0x2, RZ, 0xfc, !PT ;  /* 0x0000000210077812 */ /* 0x000fe200078efcff */
[----:B------:R-:W-:Y:S01]  /*4eb0*/  IMAD.MOV.U32 R6, RZ, RZ, RZ ;  /* 0x000000ffff067224 */ /* 0x000fe200078e00ff */
[----:B------:R-:W-:Y:S01]  /*4ec0*/  ULDC UR4, c[0x0][0x600] ;  /* 0x0001800000047ab9 */ /* 0x000fe20000000800 */
[----:B------:R-:W-:Y:S01]  /*4ed0*/  UMOV UR7, 0x1 ;  /* 0x0000000100077882 */ /* 0x000fe20000000000 */
[----:B------:R-:W-:-:S02]  /*4ee0*/  UIADD3 UR19, UR40, 0x1, URZ ;  /* 0x0000000128137890 */ /* 0x000fc4000fffe03f */
[----:B------:R-:W-:Y:S02]  /*4ef0*/  UIADD3 UR15, UR4, -0x1, URZ ;  /* 0xffffffff040f7890 */ /* 0x000fe4000fffe03f */
[----:B------:R-:W-:Y:S02]  /*4f00*/  USHF.L.U32 UR17, UR7, UR5, URZ ;  /* 0x0000000507117299 */ /* 0x000fe4000800063f */
[----:B------:R-:W-:Y:S01]  /*4f10*/  ULOP3.LUT UR16, URZ, UR6, URZ, 0x33, !UPT ;  /* 0x000000063f107292 */ /* 0x000fe2000f8e333f */
[----:B------:R-:W-:Y:S01]  /*4f20*/  ULDC.64 UR20, c[0x0][0x198] ;  /* 0x0000660000147ab9 */ /* 0x000fe20000000a00 */
[C---:B0-----:R-:W-:Y:S02]  /*4f30*/  IMAD.SHL.U32 R10, R8.reuse, 0x8, RZ ;  /* 0x00000008080a7824 */ /* 0x041fe400078e00ff */
[----:B------:R-:W-:-:S03]  /*4f40*/  IMAD.SHL.U32 R8, R8, 0x100, RZ ;  /* 0x0000010008087824 */ /* 0x000fc600078e00ff */
[----:B------:R-:W-:Y:S02]  /*4f50*/  LOP3.LUT R10, R10, 0x38, RZ, 0xc0, !PT ;  /* 0x000000380a0a7812 */ /* 0x000fe400078ec0ff */
[----:B------:R-:W-:-:S07]  /*4f60*/  LOP3.LUT R8, R8, 0x700, RZ, 0xc0, !PT ;  /* 0x0000070008087812 */ /* 0x000fce00078ec0ff */
.L_x_116:
[----:B------:R-:W-:-:S03]  /*4f70*/  UMOV UR4, 0xffffffff ;  /* 0xffffffff00047882 */ /* 0x000fc60000000000 */
[----:B------:R-:W-:Y:S05]  /*4f80*/  BRA.DIV UR4, `(.L_x_105) ;  /* 0x0000001e044c7947 */ /* 0x000fea000b800000 */
[----:B------:R-:W-:-:S13]  /*4f90*/  ELECT P6, URZ, PT ;  /* 0x00000000003f782f */ /* 0x000fda00038c0000 */
.L_x_153:
[----:B------:R-:W0:Y:S01]  /*4fa0*/  LDC R3, c[0x0][0x28c] ;  /* 0x0000a300ff037b82 */ /* 0x000e220000000800 */
[----:B------:R-:W-:Y:S01]  /*4fb0*/  BSSY B1, `(.L_x_106) ;  /* 0x0000039000017945 */ /* 0x000fe20003800000 */
[----:B0-----:R-:W-:-:S13]  /*4fc0*/  ISETP.LT.OR P6, PT, R3, 0x1, !P6 ;  /* 0x000000010300780c */ /* 0x001fda00077c1670 */
[----:B------:R-:W-:Y:S05]  /*4fd0*/  @P6 BRA `(.L_x_107) ;  /* 0x0000000000d86947 */ /* 0x000fea0003800000 */
[----:B------:R-:W-:Y:S02]  /*4fe0*/  IMAD.SHL.U32 R19, R19, 0x40, RZ ;  /* 0x0000004013137824 */ /* 0x000fe400078e00ff */
[----:B------:R-:W-:Y:S02]  /*4ff0*/  IMAD R22, R22, 0x40, R10 ;  /* 0x0000004016167824 */ /* 0x000fe400078e020a */
[----:B------:R-:W-:Y:S02]  /*5000*/  IMAD.MOV.U32 R14, RZ, RZ, RZ ;  /* 0x000000ffff0e7224 */ /* 0x000fe400078e00ff */
[----:B------:R-:W-:Y:S02]  /*5010*/  IMAD.U32 R15, RZ, RZ, UR19 ;  /* 0x00000013ff0f7e24 */ /* 0x000fe4000f8e00ff */
[----:B------:R-:W-:Y:S02]  /*5020*/  IMAD.MOV.U32 R3, RZ, RZ, R0 ;  /* 0x000000ffff037224 */ /* 0x000fe400078e0000 */
[----:B------:R-:W-:-:S07]  /*5030*/  IMAD.MOV.U32 R5, RZ, RZ, R6 ;  /* 0x000000ffff057224 */ /* 0x000fce00078e0006 */
.L_x_111:
[----:B------:R-:W0:Y:S01]  /*5040*/  S2R R11, SR_CgaCtaId ;  /* 0x00000000000b7919 */ /* 0x000e220000008800 */
[----:B------:R-:W-:-:S04]  /*5050*/  MOV R4, 0x400 ;  /* 0x0000040000047802 */ /* 0x000fc80000000f00 */
[----:B0-----:R-:W-:Y:S02]  /*5060*/  LEA R12, R11, R4, 0x18 ;  /* 0x000000040b0c7211 */ /* 0x001fe400078ec0ff */
[----:B------:R-:W-:Y:S01]  /*5070*/  SHF.L.U32 R4, R3, 0x1f, RZ ;  /* 0x0000001f03047819 */ /* 0x000fe200000006ff */
[----:B------:R-:W0:Y:S02]  /*5080*/  @!P2 LDC R11, c[0x0][0x500] ;  /* 0x00014000ff0bab82 */ /* 0x000e240000000800 */
[----:B------:R-:W-:-:S04]  /*5090*/  IMAD R13, R5, 0x8, R12 ;  /* 0x00000008050d7824 */ /* 0x000fc800078e020c */
[----:B------:R-:W1:Y:S02]  /*50a0*/  SYNCS.PHASECHK.TRANS64.TRYWAIT P1, [R13+URZ+0xe0], R4 ;  /* 0x0000e0040d0075a7 */ /* 0x000e64000802017f */
[----:B-1----:R-:W-:Y:S05]  /*50b0*/  @!P1 BRA `(.L_x_108) ;  /* 0x0000001c00209947 */ /* 0x002fea0003800000 */
.L_x_154:
[----:B-1----:R-:W-:Y:S01]  /*50c0*/  PRMT R4, R7, 0x9910, RZ ;  /* 0x0000991007047816 */ /* 0x002fe200000000ff */
[----:B0-----:R0:W-:Y:S03]  /*50d0*/  @!P2 SYNCS.ARRIVE.TRANS64 RZ, [R13+URZ], R11 ;  /* 0x0000000b0dffa9a7 */ /* 0x0011e6000800003f */
[----:B------:R-:W-:-:S13]  /*50e0*/  ISETP.NE.AND P1, PT, R4, 0x2, PT ;  /* 0x000000020400780c */ /* 0x000fda0003f25270 */
[----:B0-----:R-:W-:Y:S05]  /*50f0*/  @P1 BRA `(.L_x_109) ;  /* 0x0000000000041947 */ /* 0x001fea0003800000 */
[----:B------:R-:W-:Y:S01]  /*5100*/  BPT.TRAP 0x1 ;  /* 0x000000040000795c */ /* 0x000fe20000300000 */
.L_x_109:
[----:B------:R-:W-:Y:S05]  /*5110*/  @P0 BRA `(.L_x_110) ;  /* 0x0000000000040947 */ /* 0x000fea0003800000 */
[----:B------:R-:W-:Y:S01]  /*5120*/  BPT.TRAP 0x1 ;  /* 0x000000040000795c */ /* 0x000fe20000300000 */
.L_x_110:
[----:B------:R-:W-:Y:S01]  /*5130*/  IMAD R4, R5, 0x800, R8 ;  /* 0x0000080005047824 */ /* 0x000fe200078e0208 */
[----:B------:R-:W-:Y:S01]  /*5140*/  R2UR UR9, R13 ;  /* 0x000000000d0972ca */ /* 0x000fe200000e0000 */
[--C-:B------:R-:W-:Y:S01]  /*5150*/  IMAD R11, R5, 0x1000, R12.reuse ;  /* 0x00001000050b7824 */ /* 0x100fe200078e020c */
[----:B------:R-:W-:Y:S01]  /*5160*/  UIADD3 UR4, UP0, UR20, 0xf0, URZ ;  /* 0x000000f014047890 */ /* 0x000fe2000ff1e03f */
[----:B------:R-:W-:Y:S01]  /*5170*/  IMAD R4, R4, 0x2, R12 ;  /* 0x0000000204047824 */ /* 0x000fe200078e020c */
[----:B------:R-:W-:Y:S01]  /*5180*/  R2UR UR11, R19 ;  /* 0x00000000130b72ca */ /* 0x000fe200000e0000 */
[----:B------:R-:W-:Y:S01]  /*5190*/  VIADD R15, R15, 0xffffffff ;  /* 0xffffffff0f0f7836 */ /* 0x000fe20000000000 */
[----:B------:R-:W-:Y:S01]  /*51a0*/  R2UR UR5, R11 ;  /* 0x000000000b0572ca */ /* 0x000fe200000e0000 */
[----:B------:R-:W-:Y:S01]  /*51b0*/  UIADD3 UR22, UP1, UR20, 0x1f0, URZ ;  /* 0x000001f014167890 */ /* 0x000fe2000ff3e03f */
[----:B------:R-:W-:Y:S01]  /*51c0*/  R2UR UR8, R4 ;  /* 0x00000000040872ca */ /* 0x000fe200000e0000 */
[----:B------:R-:W-:Y:S01]  /*51d0*/  VIADD R5, R5, 0x1 ;  /* 0x0000000105057836 */ /* 0x000fe20000000000 */
[----:B------:R-:W-:Y:S01]  /*51e0*/  R2UR UR10, R14 ;  /* 0x000000000e0a72ca */ /* 0x000fe200000e0000 */
[----:B------:R-:W-:Y:S01]  /*51f0*/  UIADD3.X UR23, URZ, UR21, URZ, UP1, !UPT ;  /* 0x000000153f177290 */ /* 0x000fe20008ffe43f */
[----:B------:R-:W-:Y:S01]  /*5200*/  R2UR UR12, R2 ;  /* 0x00000000020c72ca */ /* 0x000fe200000e0000 */
[----:B------:R-:W-:Y:S01]  /*5210*/  UMOV UR6, 0x0 ;  /* 0x0000000000067882 */ /* 0x000fe20000000000 */
[----:B------:R-:W-:Y:S01]  /*5220*/  R2UR UR18, R22 ;  /* 0x00000000161272ca */ /* 0x000fe200000e0000 */
[----:B------:R-:W-:Y:S01]  /*5230*/  UMOV UR7, 0x10000000 ;  /* 0x1000000000077882 */ /* 0x000fe20000000000 */
[----:B------:R-:W-:Y:S01]  /*5240*/  ISETP.GT.AND P3, PT, R15, 0x1, PT ;  /* 0x000000010f00780c */ /* 0x000fe20003f64270 */
[----:B------:R-:W-:Y:S01]  /*5250*/  UMOV UR24, 0xff0000 ;  /* 0x00ff000000187882 */ /* 0x000fe20000000000 */
[C---:B------:R-:W-:Y:S01]  /*5260*/  ISETP.NE.AND P1, PT, R5.reuse, 0x1c, PT ;  /* 0x0000001c0500780c */ /* 0x040fe20003f25270 */
[----:B------:R-:W-:Y:S01]  /*5270*/  UIADD3 UR13, UR5, 0x300, URZ ;  /* 0x00000300050d7890 */ /* 0x000fe2000fffe03f */
[----:B------:R-:W-:Y:S01]  /*5280*/  VIADD R14, R14, 0x20 ;  /* 0x000000200e0e7836 */ /* 0x000fe20000000000 */
[----:B------:R-:W-:Y:S01]  /*5290*/  UIADD3.X UR5, URZ, UR21, URZ, UP0, !UPT ;  /* 0x000000153f057290 */ /* 0x000fe200087fe43f */
[----:B------:R-:W-:Y:S01]  /*52a0*/  SEL R4, RZ, 0x1, P1 ;  /* 0x00000001ff047807 */ /* 0x000fe20000800000 */
[----:B------:R-:W-:Y:S01]  /*52b0*/  UIADD3 UR14, UR8, 0x1c300, URZ ;  /* 0x0001c300080e7890 */ /* 0x000fe2000fffe03f */
[----:B------:R-:W-:-:S02]  /*52c0*/  SEL R5, R5, RZ, P1 ;  /* 0x000000ff05057207 */ /* 0x000fc40000800000 */
[----:B------:R-:W-:Y:S01]  /*52d0*/  UMOV UR8, UR13 ;  /* 0x0000000d00087c82 */ /* 0x000fe20008000000 */
[----:B------:R-:W-:-:S03]  /*52e0*/  LOP3.LUT R3, R3, R4, RZ, 0x3c, !PT ;  /* 0x0000000403037212 */ /* 0x000fc600078e3cff */
[----:B------:R0:W-:Y:S02]  /*52f0*/  UTMALDG.3D [UR8], [UR4], desc[UR6] ;  /* 0x00000608040075b4 */ /* 0x0001e40008011000 */
[----:B0-----:R-:W-:Y:S01]  /*5300*/  UMOV UR8, UR14 ;  /* 0x0000000e00087c82 */ /* 0x001fe20008000000 */
[----:B------:R-:W-:Y:S02]  /*5310*/  UMOV UR11, UR18 ;  /* 0x00000012000b7c82 */ /* 0x000fe40008000000 */
[----:B------:R0:W-:Y:S02]  /*5320*/  UTMALDG.3D.MULTICAST [UR8], [UR22], UR24, desc[UR6] ;  /* 0x00000608160073b4 */ /* 0x0001e40008011818 */
[----:B0-----:R-:W-:Y:S05]  /*5330*/  @P3 BRA `(.L_x_111) ;  /* 0xfffffffc00403947 */ /* 0x001fea000383ffff */
.L_x_107:
[----:B------:R-:W-:Y:S05]  /*5340*/  BSYNC B1 ;  /* 0x0000000000017941 */ /* 0x000fea0003800000 */
.L_x_106:
[----:B------:R-:W2:Y:S01]  /*5350*/  LDL.64 R12, [R1] ;  /* 0x00000000010c7983 */ /* 0x000ea20000100a00 */
[----:B------:R-:W-:Y:S01]  /*5360*/  LOP3.LUT P4, RZ, R9, 0xff, RZ, 0xc0, !PT ;  /* 0x000000ff09ff7812 */ /* 0x000fe2000788c0ff */
[----:B------:R-:W-:Y:S01]  /*5370*/  VIADD R9, R6, UR40 ;  /* 0x0000002806097c36 */ /* 0x000fe20008000000 */
[----:B------:R-:W-:Y:S01]  /*5380*/  ULDC.64 UR4, c[0x0][0x650] ;  /* 0x0001940000047ab9 */ /* 0x000fe20000000a00 */
[----:B------:R-:W-:Y:S01]  /*5390*/  IMAD.U32 R4, RZ, RZ, UR40 ;  /* 0x00000028ff047e24 */ /* 0x000fe2000f8e00ff */
[----:B------:R-:W-:Y:S01]  /*53a0*/  UISETP.GE.U32.AND UP0, UPT, UR40, 0x1c, UPT ;  /* 0x0000001c2800788c */ /* 0x000fe2000bf06070 */
[----:B------:R-:W-:Y:S01]  /*53b0*/  BSSY B1, `(.L_x_112) ;  /* 0x0000070000017945 */ /* 0x000fe20003800000 */
[----:B------:R-:W-:Y:S01]  /*53c0*/  ISETP.GT.U32.AND P1, PT, R9, 0x1b, PT ;  /* 0x0000001b0900780c */ /* 0x000fe20003f24070 */
[----:B------:R-:W-:Y:S02]  /*53d0*/  IMAD.MOV.U32 R19, RZ, RZ, -0x1 ;  /* 0xffffffffff137424 */ /* 0x000fe400078e00ff */
[----:B------:R-:W-:Y:S01]  /*53e0*/  IMAD.MOV.U32 R22, RZ, RZ, -0x1 ;  /* 0xffffffffff167424 */ /* 0x000fe200078e00ff */
[----:B------:R-:W-:-:S02]  /*53f0*/  ISETP.LT.U32.AND P1, PT, R4, 0x1c, P1 ;  /* 0x0000001c0400780c */ /* 0x000fc40000f21070 */
[----:B------:R-:W-:Y:S01]  /*5400*/  PLOP3.LUT P3, PT, PT, PT, UP0, 0x80, 0x0 ;  /* 0x000000000000781c */ /* 0x000fe20003f6f008 */
[----:B------:R-:W0:Y:S01]  /*5410*/  @P4 S2R R3, SR_CgaCtaId ;  /* 0x0000000000034919 */ /* 0x000e220000008800 */
[----:B------:R-:W-:Y:S02]  /*5420*/  @P4 MOV R2, 0x400 ;  /* 0x0000040000024802 */ /* 0x000fe40000000f00 */
[----:B------:R-:W-:-:S04]  /*5430*/  SEL R5, RZ, 0x1, !P1 ;  /* 0x00000001ff057807 */ /* 0x000fc80004800000 */
[----:B------:R-:W-:Y:S02]  /*5440*/  LOP3.LUT R0, R0, R5, RZ, 0x3c, !PT ;  /* 0x0000000500007212 */ /* 0x000fe400078e3cff */
[----:B0-----:R-:W-:-:S04]  /*5450*/  @P4 LEA R2, R3, R2, 0x18 ;  /* 0x0000000203024211 */ /* 0x001fc800078ec0ff */
[----:B------:R0:W-:Y:S02]  /*5460*/  @P4 SYNCS.ARRIVE.TRANS64.A1T0 RZ, [R2+URZ+0x1f8], RZ ;  /* 0x0001f8ff02ff49a7 */ /* 0x0001e4000810003f */
[----:B0-----:R-:W-:-:S05]  /*5470*/  SHF.R.U32.HI R2, RZ, 0x2, R9 ;  /* 0x00000002ff027819 */ /* 0x001fca0000011609 */
[----:B------:R-:W-:-:S04]  /*5480*/  IMAD.WIDE.U32 R2, R2, 0x24924925, RZ ;  /* 0x2492492502027825 */ /* 0x000fc800078e00ff */
[----:B------:R-:W-:Y:S01]  /*5490*/  IMAD R6, R3, -0x1c, R9 ;  /* 0xffffffe403067824 */ /* 0x000fe200078e0209 */
[--C-:B------:R-:W-:Y:S01]  /*54a0*/  @P3 LOP3.LUT R0, R0, 0x1, R3.reuse, 0x78, !PT ;  /* 0x0000000100003812 */ /* 0x100fe200078e7803 */
[----:B------:R-:W-:Y:S01]  /*54b0*/  IMAD.MOV.U32 R2, RZ, RZ, -0x1 ;  /* 0xffffffffff027424 */ /* 0x000fe200078e00ff */
[----:B------:R-:W-:Y:S02]  /*54c0*/  PRMT R3, RZ, 0x7610, R3 ;  /* 0x00007610ff037816 */ /* 0x000fe40000000003 */
[----:B------:R-:W-:Y:S02]  /*54d0*/  PRMT R9, RZ, 0x7610, R9 ;  /* 0x00007610ff097816 */ /* 0x000fe40000000009 */
[----:B--2---:R-:W-:-:S04]  /*54e0*/  IADD3 R18, P4, R18, R12, RZ ;  /* 0x0000000c12127210 */ /* 0x004fc80007f9e0ff */
[----:B------:R-:W-:Y:S01]  /*54f0*/  ISETP.GE.U32.AND P1, PT, R18, UR4, PT ;  /* 0x0000000412007c0c */ /* 0x000fe2000bf26070 */
[----:B------:R-:W-:-:S05]  /*5500*/  IMAD.X R17, R17, 0x1, R23, P4 ;  /* 0x0000000111117824 */ /* 0x000fca00020e0617 */
[----:B------:R-:W-:-:S13]  /*5510*/  ISETP.GE.U32.AND.EX P1, PT, R17, UR5, PT, P1 ;  /* 0x0000000511007c0c */ /* 0x000fda000bf26110 */
[----:B------:R-:W-:Y:S05]  /*5520*/  @P1 BRA `(.L_x_113) ;  /* 0x0000000400601947 */ /* 0x000fea0003800000 */
[----:B------:R-:W0:Y:S01]  /*5530*/  S2R R12, SR_CTAID.X ;  /* 0x00000000000c7919 */ /* 0x000e220000002500 */
[----:B------:R-:W-:Y:S01]  /*5540*/  ULDC.64 UR4, c[0x0][0x628] ;  /* 0x00018a0000047ab9 */ /* 0x000fe20000000a00 */
[----:B------:R-:W-:Y:S01]  /*5550*/  ULDC UR7, c[0x0][0x630] ;  /* 0x00018c0000077ab9 */ /* 0x000fe20000000800 */
[----:B------:R-:W-:Y:S01]  /*5560*/  ISETP.NE.U32.AND P1, PT, RZ, UR4, PT ;  /* 0x00000004ff007c0c */ /* 0x000fe2000bf25070 */
[----:B------:R-:W1:Y:S01]  /*5570*/  S2R R13, SR_CTAID.Y ;  /* 0x00000000000d7919 */ /* 0x000e620000002600 */
[----:B------:R-:W-:Y:S01]  /*5580*/  ULDC UR8, c[0x0][0x150] ;  /* 0x0000540000087ab9 */ /* 0x000fe20000000800 */
[----:B------:R-:W-:Y:S01]  /*5590*/  IMAD.MOV.U32 R2, RZ, RZ, R18 ;  /* 0x000000ffff027224 */ /* 0x000fe200078e0012 */
[----:B------:R-:W-:Y:S01]  /*55a0*/  ISETP.NE.AND.EX P1, PT, RZ, UR5, PT, P1 ;  /* 0x00000005ff007c0c */ /* 0x000fe2000bf25310 */
[----:B------:R-:W-:Y:S01]  /*55b0*/  IMAD.MOV.U32 R3, RZ, RZ, R17 ;  /* 0x000000ffff037224 */ /* 0x000fe200078e0011 */
[----:B0-----:R-:W-:-:S11]  /*55c0*/  I2FP.F32.U32 R14, R12 ;  /* 0x0000000c000e7245 */ /* 0x001fd60000201000 */
[----:B------:R-:W-:Y:S05]  /*55d0*/  @!P1 BRA `(.L_x_114) ;  /* 0x0000000000289947 */ /* 0x000fea0003800000 */
[----:B------:R-:W-:Y:S02]  /*55e0*/  ULDC UR6, c[0x0][0x634] ;  /* 0x00018d0000067ab9 */ /* 0x000fe40000000800 */
[----:B------:R-:W-:-:S05]  /*55f0*/  IADD3 R3, P1, R18, UR6, RZ ;  /* 0x0000000612037c10 */ /* 0x000fca000ff3e0ff */
[----:B------:R-:W-:-:S04]  /*5600*/  IMAD.X R11, RZ, RZ, R17, P1 ;  /* 0x000000ffff0b7224 */ /* 0x000fc800008e0611 */
[----:B------:R-:W-:-:S04]  /*5610*/  IMAD.WIDE.U32 R4, R11, UR4, RZ ;  /* 0x000000040b047c25 */ /* 0x000fc8000f8e00ff */
[----:B------:R-:W-:-:S04]  /*5620*/  IMAD.WIDE.U32 R4, P1, R3, UR5, R4 ;  /* 0x0000000503047c25 */ /* 0x000fc8000f820004 */
[----:B------:R-:W-:-:S04]  /*5630*/  IMAD.WIDE.U32 R2, R3, UR4, RZ ;  /* 0x0000000403027c25 */ /* 0x000fc8000f8e00ff */
[----:B------:R-:W-:Y:S01]  /*5640*/  IMAD.MOV.U32 R2, RZ, RZ, R5 ;  /* 0x000000ffff027224 */ /* 0x000fe200078e0005 */
[----:B------:R-:W-:Y:S01]  /*5650*/  IADD3 RZ, P3, R3, R4, RZ ;  /* 0x0000000403ff7210 */ /* 0x000fe20007f7e0ff */
[----:B------:R-:W-:-:S04]  /*5660*/  IMAD.X R3, RZ, RZ, RZ, P1 ;  /* 0x000000ffff037224 */ /* 0x000fc800008e06ff */
[----:B------:R-:W-:-:S08]  /*5670*/  IMAD.WIDE.U32.X R2, R11, UR5, R2, P3 ;  /* 0x000000050b027c25 */ /* 0x000fd000098e0402 */
.L_x_114:
[----:B------:R-:W0:Y:S01]  /*5680*/  LDC R21, c[0x0][0x65c] ;  /* 0x00019700ff157b82 */ /* 0x000e220000000800 */
[--C-:B------:R-:W-:Y:S01]  /*5690*/  SHF.R.U64 R11, R2, UR7, R3.reuse ;  /* 0x00000007020b7c19 */ /* 0x100fe20008001203 */
[----:B------:R-:W-:Y:S01]  /*56a0*/  FMUL R14, R14, UR8 ;  /* 0x000000080e0e7c20 */ /* 0x000fe20008400000 */
[----:B------:R-:W-:Y:S01]  /*56b0*/  SHF.R.U32.HI R2, RZ, UR7, R3 ;  /* 0x00000007ff027c19 */ /* 0x000fe20008011603 */
[----:B------:R-:W-:Y:S01]  /*56c0*/  ULDC UR6, c[0x0][0x154] ;  /* 0x0000550000067ab9 */ /* 0x000fe20000000800 */
[----:B------:R-:W-:Y:S01]  /*56d0*/  IADD3 R15, P1, RZ, -R11, RZ ;  /* 0x8000000bff0f7210 */ /* 0x000fe20007f3e0ff */
[----:B------:R-:W-:Y:S01]  /*56e0*/  ULDC.64 UR4, c[0x0][0x620] ;  /* 0x0001880000047ab9 */ /* 0x000fe20000000a00 */
[----:B-1----:R-:W-:Y:S01]  /*56f0*/  I2FP.F32.U32 R3, R13 ;  /* 0x0000000d00037245 */ /* 0x002fe20000201000 */
[----:B------:R-:W1:Y:S01]  /*5700*/  LDC R19, c[0x0][0x144] ;  /* 0x00005100ff137b82 */ /* 0x000e620000000800 */
[----:B------:R-:W2:Y:S01]  /*5710*/  F2I.U32.TRUNC.NTZ R14, R14 ;  /* 0x0000000e000e7305 */ /* 0x000ea2000020f000 */
[----:B------:R-:W-:-:S02]  /*5720*/  IMAD.X R2, RZ, RZ, ~R2, P1 ;  /* 0x000000ffff027224 */ /* 0x000fc400008e0e02 */
[----:B------:R-:W-:Y:S01]  /*5730*/  FMUL R4, R3, UR6 ;  /* 0x0000000603047c20 */ /* 0x000fe20008400000 */
[----:B------:R-:W-:Y:S01]  /*5740*/  IMAD.MOV.U32 R3, RZ, RZ, R17 ;  /* 0x000000ffff037224 */ /* 0x000fe200078e0011 */
[----:B------:R-:W-:Y:S01]  /*5750*/  ULDC.64 UR6, c[0x0][0x640] ;  /* 0x0001900000067ab9 */ /* 0x000fe20000000a00 */
[----:B------:R-:W-:Y:S01]  /*5760*/  IMAD R2, R2, UR4, RZ ;  /* 0x0000000402027c24 */ /* 0x000fe2000f8e02ff */
[----:B------:R-:W3:Y:S01]  /*5770*/  LDC R20, c[0x0][0x148] ;  /* 0x00005200ff147b82 */ /* 0x000ee20000000800 */
[----:B------:R-:W-:Y:S01]  /*5780*/  ISETP.NE.U32.AND P1, PT, RZ, UR6, PT ;  /* 0x00000006ff007c0c */ /* 0x000fe2000bf25070 */
[----:B------:R-:W4:Y:S01]  /*5790*/  F2I.U32.TRUNC.NTZ R4, R4 ;  /* 0x0000000400047305 */ /* 0x000f22000020f000 */
[----:B------:R-:W-:Y:S02]  /*57a0*/  IMAD R5, R15, UR5, R2 ;  /* 0x000000050f057c24 */ /* 0x000fe4000f8e0202 */
[----:B------:R-:W-:Y:S01]  /*57b0*/  IMAD.MOV.U32 R2, RZ, RZ, R18 ;  /* 0x000000ffff027224 */ /* 0x000fe200078e0012 */
[----:B------:R-:W-:-:S02]  /*57c0*/  ISETP.NE.AND.EX P1, PT, RZ, UR7, PT, P1 ;  /* 0x00000007ff007c0c */ /* 0x000fc4000bf25310 */
[----:B0-----:R-:W-:Y:S01]  /*57d0*/  ISETP.NE.AND P4, PT, R21, 0x1, PT ;  /* 0x000000011500780c */ /* 0x001fe20003f85270 */
[----:B------:R-:W-:Y:S01]  /*57e0*/  IMAD.WIDE.U32 R2, R15, UR4, R2 ;  /* 0x000000040f027c25 */ /* 0x000fe2000f8e0002 */
[----:B------:R-:W-:-:S03]  /*57f0*/  ULDC UR4, c[0x0][0x618] ;  /* 0x0001860000047ab9 */ /* 0x000fc60000000800 */
[----:B--2---:R-:W-:Y:S02]  /*5800*/  IMAD.MOV R14, RZ, RZ, -R14 ;  /* 0x000000ffff0e7224 */ /* 0x004fe400078e0a0e */
[----:B------:R-:W-:Y:S02]  /*5810*/  IMAD.IADD R3, R3, 0x1, R5 ;  /* 0x0000000103037824 */ /* 0x000fe400078e0205 */
[----:B-1----:R-:W-:-:S03]  /*5820*/  IMAD R12, R19, R14, R12 ;  /* 0x0000000e130c7224 */ /* 0x002fc600078e020c */
[--C-:B------:R-:W-:Y:S01]  /*5830*/  SHF.R.U64 R14, R2, UR4, R3.reuse ;  /* 0x00000004020e7c19 */ /* 0x100fe20008001203 */
[----:B----4-:R-:W-:Y:S01]  /*5840*/  IMAD.MOV R2, RZ, RZ, -R4 ;  /* 0x000000ffff027224 */ /* 0x010fe200078e0a04 */
[----:B------:R-:W-:Y:S01]  /*5850*/  SHF.R.U32.HI R3, RZ, UR4, R3 ;  /* 0x00000004ff037c19 */ /* 0x000fe20008011603 */
[----:B------:R-:W-:Y:S02]  /*5860*/  ULDC UR4, c[0x0][0x608] ;  /* 0x0001820000047ab9 */ /* 0x000fe40000000800 */
[----:B---3--:R-:W-:Y:S01]  /*5870*/  @P4 IMAD R12, R20, R2, R13 ;  /* 0x00000002140c4224 */ /* 0x008fe200078e020d */
[--C-:B------:R-:W-:Y:S02]  /*5880*/  SHF.R.U64 R19, R14, UR4, R3.reuse ;  /* 0x000000040e137c19 */ /* 0x100fe40008001203 */
[----:B------:R-:W-:Y:S01]  /*5890*/  SHF.R.U32.HI R2, RZ, UR4, R3 ;  /* 0x00000004ff027c19 */ /* 0x000fe20008011603 */
[----:B------:R-:W-:-:S03]  /*58a0*/  ULDC UR4, c[0x0][0x658] ;  /* 0x0001960000047ab9 */ /* 0x000fc60000000800 */
[--C-:B------:R-:W-:Y:S02]  /*58b0*/  SHF.R.U64 R13, R19, UR4, R2.reuse ;  /* 0x00000004130d7c19 */ /* 0x100fe40008001202 */
[----:B------:R-:W-:-:S03]  /*58c0*/  SHF.R.U32.HI R2, RZ, UR4, R2 ;  /* 0x00000004ff027c19 */ /* 0x000fc60008011602 */
[----:B------:R-:W-:Y:S02]  /*58d0*/  IMAD.MOV.U32 R4, RZ, RZ, R13 ;  /* 0x000000ffff047224 */ /* 0x000fe400078e000d */
[----:B------:R-:W-:Y:S01]  /*58e0*/  IMAD.MOV.U32 R3, RZ, RZ, R2 ;  /* 0x000000ffff037224 */ /* 0x000fe200078e0002 */
[----:B------:R-:W-:Y:S06]  /*58f0*/  @!P1 BRA `(.L_x_115) ;  /* 0x00000000002c9947 */ /* 0x000fec0003800000 */
        /* <DEDUP_REMOVED lines=9> */
[----:B------:R-:W-:-:S04]  /*5990*/  IMAD.WIDE.U32.X R2, R15, UR7, R2, P3 ;  /* 0x000000070f027c25 */ /* 0x000fc800098e0402 */
[----:B------:R-:W-:-:S07]  /*59a0*/  IMAD.MOV.U32 R4, RZ, RZ, R2 ;  /* 0x000000ffff047224 */ /* 0x000fce00078e0002 */
.L_x_115:
[----:B------:R-:W-:Y:S01]  /*59b0*/  ULDC UR4, c[0x0][0x648] ;  /* 0x0001920000047ab9 */ /* 0x000fe20000000800 */
[----:B------:R-:W-:Y:S01]  /*59c0*/  LOP3.LUT R2, R19, UR16, RZ, 0xc0, !PT ;  /* 0x0000001013027c12 */ /* 0x000fe2000f8ec0ff */
[----:B------:R-:W-:Y:S01]  /*59d0*/  ULDC UR5, c[0x0][0x610] ;  /* 0x0001840000057ab9 */ /* 0x000fe20000000800 */
[----:B------:R-:W-:Y:S01]  /*59e0*/  SHF.R.U64 R3, R4, UR4, R3 ;  /* 0x0000000404037c19 */ /* 0x000fe20008001203 */
[----:B------:R-:W-:Y:S01]  /*59f0*/  ULDC UR4, c[0x0][0x638] ;  /* 0x00018e0000047ab9 */ /* 0x000fe20000000800 */
[----:B------:R-:W-:-:S03]  /*5a00*/  LOP3.LUT R14, R14, UR15, RZ, 0xc0, !PT ;  /* 0x0000000f0e0e7c12 */ /* 0x000fc6000f8ec0ff */
[----:B------:R-:W-:Y:S02]  /*5a10*/  IMAD.MOV R4, RZ, RZ, -R3 ;  /* 0x000000ffff047224 */ /* 0x000fe400078e0a03 */
[----:B------:R-:W-:Y:S02]  /*5a20*/  IMAD R3, R3, UR17, R2 ;  /* 0x0000001103037c24 */ /* 0x000fe4000f8e0202 */
[----:B------:R-:W-:Y:S01]  /*5a30*/  IMAD R13, R4, UR4, R13 ;  /* 0x00000004040d7c24 */ /* 0x000fe2000f8e020d */
[----:B------:R-:W-:Y:S01]  /*5a40*/  ULDC UR4, c[0x0][0x600] ;  /* 0x0001800000047ab9 */ /* 0x000fe20000000800 */
[----:B------:R-:W-:Y:S02]  /*5a50*/  IMAD R12, R3, UR5, R12 ;  /* 0x00000005030c7c24 */ /* 0x000fe4000f8e020c */
[----:B------:R-:W-:Y:S02]  /*5a60*/  IMAD R13, R13, UR4, R14 ;  /* 0x000000040d0d7c24 */ /* 0x000fe4000f8e020e */
[----:B------:R-:W-:-:S02]  /*5a70*/  IMAD.MOV.U32 R3, RZ, RZ, 0x1 ;  /* 0x00000001ff037424 */ /* 0x000fc400078e00ff */
[----:B------:R-:W-:Y:S01]  /*5a80*/  IMAD.MOV.U32 R2, RZ, RZ, R11 ;  /* 0x000000ffff027224 */ /* 0x000fe200078e000b */
[----:B------:R-:W-:Y:S02]  /*5a90*/  SEL R22, R13, R12, !P4 ;  /* 0x0000000c0d167207 */ /* 0x000fe40006000000 */
[----:B------:R-:W-:-:S07]  /*5aa0*/  SEL R19, R12, R13, !P4 ;  /* 0x0000000d0c137207 */ /* 0x000fce0006000000 */
.L_x_113:
[----:B------:R-:W-:Y:S05]  /*5ab0*/  BSYNC B1 ;  /* 0x0000000000017941 */ /* 0x000fea0003800000 */
.L_x_112:
[----:B------:R-:W-:-:S13]  /*5ac0*/  LOP3.LUT P1, RZ, R3, 0xff, RZ, 0xc0, !PT ;  /* 0x000000ff03ff7812 */ /* 0x000fda000782c0ff */
[----:B------:R-:W-:Y:S05]  /*5ad0*/  @P1 BRA `(.L_x_116) ;  /* 0xfffffff400241947 */ /* 0x000fea000383ffff */
[----:B------:R-:W-:Y:S05]  /*5ae0*/  BSYNC B0 ;  /* 0x0000000000007941 */ /* 0x000fea0003800000 */
.L_x_104:
[----:B------:R-:W-:-:S03]  /*5af0*/  UMOV UR4, 0xffffffff ;  /* 0xffffffff00047882 */ /* 0x000fc60000000000 */
[----:B------:R-:W-:Y:S05]  /*5b00*/  BRA.DIV UR4, `(.L_x_117) ;  /* 0x0000001204a07947 */ /* 0x000fea000b800000 */
[----:B------:R-:W-:-:S13]  /*5b10*/  ELECT P6, URZ, PT ;  /* 0x00000000003f782f */ /* 0x000fda00038c0000 */
.L_x_157:
[----:B------:R-:W-:Y:S04]  /*5b20*/  BSSY B0, `(.L_x_118) ;  /* 0x0000103000007945 */ /* 0x000fe80003800000 */
[----:B------:R-:W-:Y:S05]  /*5b30*/  @!P6 BRA `(.L_x_119) ;  /* 0x000000100004e947 */ /* 0x000fea0003800000 */
[----:B------:R-:W-:-:S04]  /*5b40*/  LOP3.LUT R16, R16, 0x2, RZ, 0xfc, !PT ;  /* 0x0000000210107812 */ /* 0x000fc800078efcff */
[----:B------:R-:W-:-:S13]  /*5b50*/  ISETP.NE.AND P0, PT, R16, 0x3, PT ;  /* 0x000000031000780c */ /* 0x000fda0003f05270 */
[----:B------:R-:W-:Y:S05]  /*5b60*/  @!P0 BRA `(.L_x_120) ;  /* 0x0000000000048947 */ /* 0x000fea0003800000 */
[----:B------:R-:W-:Y:S01]  /*5b70*/  BPT.TRAP 0x1 ;  /* 0x000000040000795c */ /* 0x000fe20000300000 */
.L_x_120:
[----:B------:R-:W0:Y:S01]  /*5b80*/  S2R R3, SR_CgaCtaId ;  /* 0x0000000000037919 */ /* 0x000e220000008800 */
[----:B------:R-:W-:-:S04]  /*5b90*/  MOV R2, 0x400 ;  /* 0x0000040000027802 */ /* 0x000fc80000000f00 */
[----:B0-----:R-:W-:Y:S02]  /*5ba0*/  LEA R3, R3, R2, 0x18 ;  /* 0x0000000203037211 */ /* 0x001fe400078ec0ff */
[----:B------:R-:W-:-:S03]  /*5bb0*/  SHF.L.U32 R2, R0, 0x1f, RZ ;  /* 0x0000001f00027819 */ /* 0x000fc600000006ff */
[----:B------:R-:W-:-:S04]  /*5bc0*/  VIADD R3, R3, 0xe0 ;  /* 0x000000e003037836 */ /* 0x000fc80000000000 */
[C---:B------:R-:W-:Y:S02]  /*5bd0*/  IMAD R7, R6.reuse, 0x8, R3 ;  /* 0x0000000806077824 */ /* 0x040fe400078e0203 */
[----:B------:R-:W-:Y:S02]  /*5be0*/  VIADD R6, R6, 0x1 ;  /* 0x0000000106067836 */ /* 0x000fe40000000000 */
[----:B------:R-:W0:Y:S03]  /*5bf0*/  SYNCS.PHASECHK.TRANS64.TRYWAIT P0, [R7+URZ], R2 ;  /* 0x00000002070075a7 */ /* 0x000e26000800017f */
[----:B------:R-:W-:-:S04]  /*5c00*/  ISETP.NE.AND P1, PT, R6, 0x1c, PT ;  /* 0x0000001c0600780c */ /* 0x000fc80003f25270 */
[----:B------:R-:W-:Y:S02]  /*5c10*/  SEL R5, RZ, 0x1, P1 ;  /* 0x00000001ff057807 */ /* 0x000fe40000800000 */
[----:B------:R-:W-:Y:S02]  /*5c20*/  SEL R6, R6, RZ, P1 ;  /* 0x000000ff06067207 */ /* 0x000fe40000800000 */
[----:B------:R-:W-:-:S03]  /*5c30*/  LOP3.LUT R5, R0, R5, RZ, 0x3c, !PT ;  /* 0x0000000500057212 */ /* 0x000fc600078e3cff */
[----:B------:R-:W-:Y:S01]  /*5c40*/  IMAD R9, R6, 0x8, R3 ;  /* 0x0000000806097824 */ /* 0x000fe200078e0203 */
[----:B------:R-:W-:Y:S01]  /*5c50*/  SHF.L.U32 R4, R5, 0x1f, RZ ;  /* 0x0000001f05047819 */ /* 0x000fe200000006ff */
[----:B0-----:R-:W-:Y:S06]  /*5c60*/  @!P0 BRA `(.L_x_121) ;  /* 0x0000001000688947 */ /* 0x001fec0003800000 */
.L_x_158:
[----:B------:R-:W1:Y:S01]  /*5c70*/  SYNCS.PHASECHK.TRANS64.TRYWAIT P0, [R9+URZ], R4 ;  /* 0x00000004090075a7 */ /* 0x000e62000800017f */
[----:B------:R-:W-:-:S05]  /*5c80*/  VIADD R0, R6, 0x1 ;  /* 0x0000000106007836 */ /* 0x000fca0000000000 */
[----:B------:R-:W-:-:S04]  /*5c90*/  ISETP.NE.AND P1, PT, R0, 0x1c, PT ;  /* 0x0000001c0000780c */ /* 0x000fc80003f25270 */
[----:B0-----:R-:W-:Y:S02]  /*5ca0*/  SEL R2, RZ, 0x1, P1 ;  /* 0x00000001ff027807 */ /* 0x001fe40000800000 */
[----:B------:R-:W-:Y:S02]  /*5cb0*/  SEL R0, R0, RZ, P1 ;  /* 0x000000ff00007207 */ /* 0x000fe40000800000 */
[----:B------:R-:W-:-:S03]  /*5cc0*/  LOP3.LUT R7, R5, R2, RZ, 0x3c, !PT ;  /* 0x0000000205077212 */ /* 0x000fc600078e3cff */
[----:B------:R-:W-:Y:S01]  /*5cd0*/  IMAD R6, R0, 0x8, R3 ;  /* 0x0000000800067824 */ /* 0x000fe200078e0203 */
[----:B------:R-:W-:Y:S01]  /*5ce0*/  SHF.L.U32 R5, R7, 0x1f, RZ ;  /* 0x0000001f07057819 */ /* 0x000fe200000006ff */
[----:B-1----:R-:W-:Y:S06]  /*5cf0*/  @!P0 BRA `(.L_x_122) ;  /* 0x0000001000588947 */ /* 0x002fec0003800000 */
.L_x_159:
[----:B------:R-:W1:Y:S01]  /*5d00*/  SYNCS.PHASECHK.TRANS64.TRYWAIT P0, [R6+URZ], R5 ;  /* 0x00000005060075a7 */ /* 0x000e62000800017f */
[----:B------:R-:W-:-:S05]  /*5d10*/  VIADD R0, R0, 0x1 ;  /* 0x0000000100007836 */ /* 0x000fca0000000000 */
[----:B------:R-:W-:-:S04]  /*5d20*/  ISETP.NE.AND P1, PT, R0, 0x1c, PT ;  /* 0x0000001c0000780c */ /* 0x000fc80003f25270 */
[----:B------:R-:W-:Y:S02]  /*5d30*/  SEL R2, RZ, 0x1, P1 ;  /* 0x00000001ff027807 */ /* 0x000fe40000800000 */
[----:B------:R-:W-:Y:S02]  /*5d40*/  SEL R0, R0, RZ, P1 ;  /* 0x000000ff00007207 */ /* 0x000fe40000800000 */
[----:B------:R-:W-:-:S03]  /*5d50*/  LOP3.LUT R7, R7, R2, RZ, 0x3c, !PT ;  /* 0x0000000207077212 */ /* 0x000fc600078e3cff */
[----:B0-----:R-:W-:Y:S01]  /*5d60*/  IMAD R9, R0, 0x8, R3 ;  /* 0x0000000800097824 */ /* 0x001fe200078e0203 */
[----:B------:R-:W-:Y:S01]  /*5d70*/  SHF.L.U32 R4, R7, 0x1f, RZ ;  /* 0x0000001f07047819 */ /* 0x000fe200000006ff */
[----:B-1----:R-:W-:Y:S06]  /*5d80*/  @!P0 BRA `(.L_x_123) ;  /* 0x0000001000488947 */ /* 0x002fec0003800000 */
.L_x_160:
        /* <DEDUP_REMOVED lines=9> */
.L_x_161:
        /* <DEDUP_REMOVED lines=9> */
.L_x_162:
        /* <DEDUP_REMOVED lines=9> */
.L_x_163:
        /* <DEDUP_REMOVED lines=9> */
.L_x_164:
        /* <DEDUP_REMOVED lines=9> */
.L_x_165:
        /* <DEDUP_REMOVED lines=9> */
.L_x_166:
        /* <DEDUP_REMOVED lines=9> */
.L_x_167:
        /* <DEDUP_REMOVED lines=9> */
.L_x_168:
        /* <DEDUP_REMOVED lines=9> */
.L_x_169:
        /* <DEDUP_REMOVED lines=9> */
.L_x_170:
        /* <DEDUP_REMOVED lines=9> */
.L_x_171:
        /* <DEDUP_REMOVED lines=9> */
.L_x_172:
        /* <DEDUP_REMOVED lines=9> */
.L_x_173:
        /* <DEDUP_REMOVED lines=9> */
.L_x_174:
        /* <DEDUP_REMOVED lines=9> */
.L_x_175:
        /* <DEDUP_REMOVED lines=9> */
.L_x_176:
        /* <DEDUP_REMOVED lines=9> */
.L_x_177:
        /* <DEDUP_REMOVED lines=9> */
.L_x_178:
        /* <DEDUP_REMOVED lines=9> */
.L_x_179:
        /* <DEDUP_REMOVED lines=9> */
.L_x_180:
        /* <DEDUP_REMOVED lines=9> */
.L_x_181:
        /* <DEDUP_REMOVED lines=9> */
.L_x_182:
        /* <DEDUP_REMOVED lines=9> */
.L_x_183:
[----:B------:R-:W1:Y:S01]  /*6a80*/  SYNCS.PHASECHK.TRANS64.TRYWAIT P0, [R6+URZ], R5 ;  /* 0x00000005060075a7 */ /* 0x000e62000800017f */
[----:B------:R-:W-:-:S05]  /*6a90*/  VIADD R0, R0, 0x1 ;  /* 0x0000000100007836 */ /* 0x000fca0000000000 */
[----:B------:R-:W-:-:S04]  /*6aa0*/  ISETP.NE.AND P1, PT, R0, 0x1c, PT ;  /* 0x0000001c0000780c */ /* 0x000fc80003f25270 */
[----:B------:R-:W-:Y:S02]  /*6ab0*/  SEL R2, RZ, 0x1, P1 ;  /* 0x00000001ff027807 */ /* 0x000fe40000800000 */
[----:B------:R-:W-:Y:S02]  /*6ac0*/  SEL R0, R0, RZ, P1 ;  /* 0x000000ff00007207 */ /* 0x000fe40000800000 */
[----:B------:R-:W-:Y:S01]  /*6ad0*/  LOP3.LUT R2, R7, R2, RZ, 0x3c, !PT ;  /* 0x0000000207027212 */ /* 0x000fe200078e3cff */
[----:B-1----:R-:W-:Y:S06]  /*6ae0*/  @!P0 BRA `(.L_x_147) ;  /* 0x0000000800d08947 */ /* 0x002fec0003800000 */
.L_x_184:
[----:B------:R-:W-:Y:S01]  /*6af0*/  IMAD R3, R0, 0x8, R3 ;  /* 0x0000000800037824 */ /* 0x000fe200078e0203 */
[----:B------:R-:W-:-:S07]  /*6b00*/  SHF.L.U32 R0, R2, 0x1f, RZ ;  /* 0x0000001f02007819 */ /* 0x000fce00000006ff */
.L_x_148:
[----:B--2---:R2:W3:Y:S02]  /*6b10*/  SYNCS.PHASECHK.TRANS64.TRYWAIT P0, [R3+URZ], R0 ;  /* 0x00000000030075a7 */ /* 0x0044e4000800017f */
[----:B---3--:R-:W-:Y:S05]  /*6b20*/  @!P0 NANOSLEEP.SYNCS 0x989680 ;  /* 0x009896800000895d */ /* 0x008fea0003900000 */
[----:B------:R-:W3:Y:S02]  /*6b30*/  @!P0 SYNCS.PHASECHK.TRANS64 P0, [R3+URZ], R0 ;  /* 0x00000000030085a7 */ /* 0x000ee4000800007f */
[----:B---3--:R-:W-:Y:S05]  /*6b40*/  @!P0 BRA `(.L_x_148) ;  /* 0xfffffffc00f08947 */ /* 0x008fea000383ffff */
.L_x_119:
[----:B------:R-:W-:Y:S05]  /*6b50*/  BSYNC B0 ;  /* 0x0000000000007941 */ /* 0x000fea0003800000 */
.L_x_118:
[----:B------:R-:W-:Y:S05]  /*6b60*/  EXIT ;  /* 0x000000000000794d */ /* 0x000fea0003800000 */
.L_x_20:
[----:B-1----:R1:W2:Y:S02]  /*6b70*/  SYNCS.PHASECHK.TRANS64.TRYWAIT P0, [R65+URZ], R0 ;  /* 0x00000000410075a7 */ /* 0x0022a4000800017f */
[----:B--2---:R-:W-:Y:S05]  /*6b80*/  @!P0 NANOSLEEP.SYNCS 0x989680 ;  /* 0x009896800000895d */ /* 0x004fea0003900000 */
[----:B------:R-:W2:Y:S02]  /*6b90*/  @!P0 SYNCS.PHASECHK.TRANS64 P0, [R65+URZ], R0 ;  /* 0x00000000410085a7 */ /* 0x000ea4000800007f */
[----:B--2---:R-:W-:Y:S05]  /*6ba0*/  @!P0 BRA `(.L_x_20) ;  /* 0xfffffffc00f08947 */ /* 0x004fea000383ffff */
[----:B------:R-:W-:Y:S05]  /*6bb0*/  BRA `(.L_x_149) ;  /* 0xffffffac00b47947 */ /* 0x000fea000383ffff */
.L_x_25:
[----:B--2---:R2:W3:Y:S02]  /*6bc0*/  SYNCS.PHASECHK.TRANS64.TRYWAIT P1, [R3+URZ], R0 ;  /* 0x00000000030075a7 */ /* 0x0044e4000802017f */
[----:B---3--:R-:W-:Y:S05]  /*6bd0*/  @!P1 NANOSLEEP.SYNCS 0x989680 ;  /* 0x009896800000995d */ /* 0x008fea0003900000 */
[----:B------:R-:W3:Y:S02]  /*6be0*/  @!P1 SYNCS.PHASECHK.TRANS64 P1, [R3+URZ], R0 ;  /* 0x00000000030095a7 */ /* 0x000ee4000802007f */
[----:B---3--:R-:W-:Y:S05]  /*6bf0*/  @!P1 BRA `(.L_x_25) ;  /* 0xfffffffc00f09947 */ /* 0x008fea000383ffff */
[----:B------:R-:W-:Y:S05]  /*6c00*/  BRA `(.L_x_24) ;  /* 0xffffffb000187947 */ /* 0x000fea000383ffff */
.L_x_30:
[----:B--2---:R-:W-:-:S04]  /*6c10*/  IMAD.U32 R5, RZ, RZ, UR4 ;  /* 0x00000004ff057e24 */ /* 0x004fc8000f8e00ff */
[----:B------:R2:W3:Y:S03]  /*6c20*/  SYNCS.PHASECHK.TRANS64.TRYWAIT P1, [R5+URZ], R4 ;  /* 0x00000004050075a7 */ /* 0x0004e6000802017f */
[----:B---3--:R-:W-:Y:S05]  /*6c30*/  @!P1 NANOSLEEP.SYNCS 0x989680 ;  /* 0x009896800000995d */ /* 0x008fea0003900000 */
[----:B------:R-:W3:Y:S02]  /*6c40*/  @!P1 SYNCS.PHASECHK.TRANS64 P1, [R5+URZ], R4 ;  /* 0x00000004050095a7 */ /* 0x000ee4000802007f */
[----:B---3--:R-:W-:Y:S05]  /*6c50*/  @!P1 BRA `(.L_x_30) ;  /* 0xfffffffc00ec9947 */ /* 0x008fea000383ffff */
[----:B------:R-:W-:Y:S05]  /*6c60*/  BRA `(.L_x_29) ;  /* 0xffffffb000907947 */ /* 0x000fea000383ffff */
.L_x_36:
[----:B-1----:R1:W2:Y:S02]  /*6c70*/  SYNCS.PHASECHK.TRANS64.TRYWAIT P0, [R65+URZ+0x10], R0 ;  /* 0x00001000410075a7 */ /* 0x0022a4000800017f */
[----:B--2---:R-:W-:Y:S05]  /*6c80*/  @!P0 NANOSLEEP.SYNCS 0x989680 ;  /* 0x009896800000895d */ /* 0x004fea0003900000 */
[----:B------:R-:W2:Y:S02]  /*6c90*/  @!P0 SYNCS.PHASECHK.TRANS64 P0, [R65+URZ+0x10], R0 ;  /* 0x00001000410085a7 */ /* 0x000ea4000800007f */
[----:B--2---:R-:W-:Y:S05]  /*6ca0*/  @!P0 BRA `(.L_x_36) ;  /* 0xfffffffc00f08947 */ /* 0x004fea000383ffff */
[----:B------:R-:W-:Y:S05]  /*6cb0*/  BRA `(.L_x_150) ;  /* 0xffffffb4009c7947 */ /* 0x000fea000383ffff */
.L_x_105:
[----:B------:R-:W-:Y:S01]  /*6cc0*/  BSSY B1, `(.L_x_151) ;  /* 0x0000006000017945 */ /* 0x000fe20003800000 */
[----:B------:R-:W-:-:S07]  /*6cd0*/  IMAD.MOV.U32 R15, RZ, RZ, -0x1 ;  /* 0xffffffffff0f7424 */ /* 0x000fce00078e00ff */
[----:B-----5:R-:W-:Y:S05]  /*6ce0*/  WARPSYNC.COLLECTIVE R15, `(.L_x_152) ;  /* 0x000000000f0c7348 */ /* 0x020fea0003c00000 */
[----:B------:R-:W-:Y:S02]  /*6cf0*/  ELECT P6, UR62, PT ;  /* 0x00000000003e782f */ /* 0x000fe400038c0000 */
[----:B------:R-:W-:Y:S01]  /*6d00*/  MOV R14, UR62 ;  /* 0x0000003e000e7c02 */ /* 0x000fe20008000f00 */
[----:B-----5:R-:W-:Y:S10]  /*6d10*/  ENDCOLLECTIVE ;  /* 0x000000000000791b */ /* 0x020ff40003800000 */
.L_x_152:
[----:B------:R-:W-:Y:S05]  /*6d20*/  BSYNC B1 ;  /* 0x0000000000017941 */ /* 0x000fea0003800000 */
.L_x_151:
[----:B------:R-:W-:Y:S05]  /*6d30*/  BRA `(.L_x_153) ;  /* 0xffffffe000987947 */ /* 0x000fea000383ffff */
.L_x_108:
[----:B-1----:R1:W2:Y:S02]  /*6d40*/  SYNCS.PHASECHK.TRANS64.TRYWAIT P1, [R13+URZ+0xe0], R4 ;  /* 0x0000e0040d0075a7 */ /* 0x0022a4000802017f */
[----:B--2---:R-:W-:Y:S05]  /*6d50*/  @!P1 NANOSLEEP.SYNCS 0x989680 ;  /* 0x009896800000995d */ /* 0x004fea0003900000 */
[----:B------:R-:W2:Y:S02]  /*6d60*/  @!P1 SYNCS.PHASECHK.TRANS64 P1, [R13+URZ+0xe0], R4 ;  /* 0x0000e0040d0095a7 */ /* 0x000ea4000802007f */
[----:B--2---:R-:W-:Y:S05]  /*6d70*/  @!P1 BRA `(.L_x_108) ;  /* 0xfffffffc00f09947 */ /* 0x004fea000383ffff */
[----:B------:R-:W-:Y:S05]  /*6d80*/  BRA `(.L_x_154) ;  /* 0xffffffe000cc7947 */ /* 0x000fea000383ffff */
.L_x_117:
[----:B------:R-:W-:Y:S01]  /*6d90*/  BSSY B0, `(.L_x_155) ;  /* 0x0000006000007945 */ /* 0x000fe20003800000 */
[----:B------:R-:W-:-:S07]  /*6da0*/  IMAD.MOV.U32 R15, RZ, RZ, -0x1 ;  /* 0xffffffffff0f7424 */ /* 0x000fce00078e00ff */
[----:B-----5:R-:W-:Y:S05]  /*6db0*/  WARPSYNC.COLLECTIVE R15, `(.L_x_156) ;  /* 0x000000000f0c7348 */ /* 0x020fea0003c00000 */
[----:B------:R-:W-:Y:S02]  /*6dc0*/  ELECT P6, UR62, PT ;  /* 0x00000000003e782f */ /* 0x000fe400038c0000 */
[----:B------:R-:W-:Y:S01]  /*6dd0*/  MOV R14, UR62 ;  /* 0x0000003e000e7c02 */ /* 0x000fe20008000f00 */
[----:B-----5:R-:W-:Y:S10]  /*6de0*/  ENDCOLLECTIVE ;  /* 0x000000000000791b */ /* 0x020ff40003800000 */
.L_x_156:
[----:B------:R-:W-:Y:S05]  /*6df0*/  BSYNC B0 ;  /* 0x0000000000007941 */ /* 0x000fea0003800000 */
.L_x_155:
[----:B------:R-:W-:Y:S05]  /*6e00*/  BRA `(.L_x_157) ;  /* 0xffffffec00447947 */ /* 0x000fea000383ffff */
.L_x_121:
[----:B0-----:R0:W1:Y:S02]  /*6e10*/  SYNCS.PHASECHK.TRANS64.TRYWAIT P0, [R7+URZ], R2 ;  /* 0x00000002070075a7 */ /* 0x001064000800017f */
[----:B-1----:R-:W-:Y:S05]  /*6e20*/  @!P0 NANOSLEEP.SYNCS 0x989680 ;  /* 0x009896800000895d */ /* 0x002fea0003900000 */
[----:B------:R-:W1:Y:S02]  /*6e30*/  @!P0 SYNCS.PHASECHK.TRANS64 P0, [R7+URZ], R2 ;  /* 0x00000002070085a7 */ /* 0x000e64000800007f */
[----:B-1----:R-:W-:Y:S05]  /*6e40*/  @!P0 BRA `(.L_x_121) ;  /* 0xfffffffc00f08947 */ /* 0x002fea000383ffff */
[----:B------:R-:W-:Y:S05]  /*6e50*/  BRA `(.L_x_158) ;  /* 0xffffffec00847947 */ /* 0x000fea000383ffff */
.L_x_122:
[----:B0-----:R0:W1:Y:S02]  /*6e60*/  SYNCS.PHASECHK.TRANS64.TRYWAIT P0, [R9+URZ], R4 ;  /* 0x00000004090075a7 */ /* 0x001064000800017f */
[----:B-1----:R-:W-:Y:S05]  /*6e70*/  @!P0 NANOSLEEP.SYNCS 0x989680 ;  /* 0x009896800000895d */ /* 0x002fea0003900000 */
[----:B------:R-:W1:Y:S02]  /*6e80*/  @!P0 SYNCS.PHASECHK.TRANS64 P0, [R9+URZ], R4 ;  /* 0x00000004090085a7 */ /* 0x000e64000800007f */
[----:B-1----:R-:W-:Y:S05]  /*6e90*/  @!P0 BRA `(.L_x_122) ;  /* 0xfffffffc00f08947 */ /* 0x002fea000383ffff */
[----:B------:R-:W-:Y:S05]  /*6ea0*/  BRA `(.L_x_159) ;  /* 0xffffffec00947947 */ /* 0x000fea000383ffff */
.L_x_123:
[----:B0-----:R0:W1:Y:S02]  /*6eb0*/  SYNCS.PHASECHK.TRANS64.TRYWAIT P0, [R6+URZ], R5 ;  /* 0x00000005060075a7 */ /* 0x001064000800017f */
[----:B-1----:R-:W-:Y:S05]  /*6ec0*/  @!P0 NANOSLEEP.SYNCS 0x989680 ;  /* 0x009896800000895d */ /* 0x002fea0003900000 */
[----:B------:R-:W1:Y:S02]  /*6ed0*/  @!P0 SYNCS.PHASECHK.TRANS64 P0, [R6+URZ], R5 ;  /* 0x00000005060085a7 */ /* 0x000e64000800007f */
[----:B-1----:R-:W-:Y:S05]  /*6ee0*/  @!P0 BRA `(.L_x_123) ;  /* 0xfffffffc00f08947 */ /* 0x002fea000383ffff */
[----:B------:R-:W-:Y:S05]  /*6ef0*/  BRA `(.L_x_160) ;  /* 0xffffffec00a47947 */ /* 0x000fea000383ffff */
.L_x_124:
[----:B0-----:R0:W1:Y:S02]  /*6f00*/  SYNCS.PHASECHK.TRANS64.TRYWAIT P0, [R9+URZ], R4 ;  /* 0x00000004090075a7 */ /* 0x001064000800017f */
[----:B-1----:R-:W-:Y:S05]  /*6f10*/  @!P0 NANOSLEEP.SYNCS 0x989680 ;  /* 0x009896800000895d */ /* 0x002fea0003900000 */
[----:B------:R-:W1:Y:S02]  /*6f20*/  @!P0 SYNCS.PHASECHK.TRANS64 P0, [R9+URZ], R4 ;  /* 0x00000004090085a7 */ /* 0x000e64000800007f */
[----:B-1----:R-:W-:Y:S05]  /*6f30*/  @!P0 BRA `(.L_x_124) ;  /* 0xfffffffc00f08947 */ /* 0x002fea000383ffff */
[----:B------:R-:W-:Y:S05]  /*6f40*/  BRA `(.L_x_161) ;  /* 0xffffffec00b47947 */ /* 0x000fea000383ffff */
.L_x_125:
[----:B0-----:R0:W1:Y:S02]  /*6f50*/  SYNCS.PHASECHK.TRANS64.TRYWAIT P0, [R6+URZ], R5 ;  /* 0x00000005060075a7 */ /* 0x001064000800017f */
[----:B-1----:R-:W-:Y:S05]  /*6f60*/  @!P0 NANOSLEEP.SYNCS 0x989680 ;  /* 0x009896800000895d */ /* 0x002fea0003900000 */
[----:B------:R-:W1:Y:S02]  /*6f70*/  @!P0 SYNCS.PHASECHK.TRANS64 P0, [R6+URZ], R5 ;  /* 0x00000005060085a7 */ /* 0x000e64000800007f */
[----:B-1----:R-:W-:Y:S05]  /*6f80*/  @!P0 BRA `(.L_x_125) ;  /* 0xfffffffc00f08947 */ /* 0x002fea000383ffff */
[----:B------:R-:W-:Y:S05]  /*6f90*/  BRA `(.L_x_162) ;  /* 0xffffffec00c47947 */ /* 0x000fea000383ffff */
.L_x_126:
[----:B0-----:R0:W1:Y:S02]  /*6fa0*/  SYNCS.PHASECHK.TRANS64.TRYWAIT P0, [R9+URZ], R4 ;  /* 0x00000004090075a7 */ /* 0x001064000800017f */
[----:B-1----:R-:W-:Y:S05]  /*6fb0*/  @!P0 NANOSLEEP.SYNCS 0x989680 ;  /* 0x009896800000895d */ /* 0x002fea0003900000 */
[----:B------:R-:W1:Y:S02]  /*6fc0*/  @!P0 SYNCS.PHASECHK.TRANS64 P0, [R9+URZ], R4 ;  /* 0x00000004090085a7 */ /* 0x000e64000800007f */
[----:B-1----:R-:W-:Y:S05]  /*6fd0*/  @!P0 BRA `(.L_x_126) ;  /* 0xfffffffc00f08947 */ /* 0x002fea000383ffff */
[----:B------:R-:W-:Y:S05]  /*6fe0*/  BRA `(.L_x_163) ;  /* 0xffffffec00d47947 */ /* 0x000fea000383ffff */
.L_x_127:
[----:B0-----:R0:W1:Y:S02]  /*6ff0*/  SYNCS.PHASECHK.TRANS64.TRYWAIT P0, [R6+URZ], R5 ;  /* 0x00000005060075a7 */ /* 0x001064000800017f */
[----:B-1----:R-:W-:Y:S05]  /*7000*/  @!P0 NANOSLEEP.SYNCS 0x989680 ;  /* 0x009896800000895d */ /* 0x002fea0003900000 */
[----:B------:R-:W1:Y:S02]  /*7010*/  @!P0 SYNCS.PHASECHK.TRANS64 P0, [R6+URZ], R5 ;  /* 0x00000005060085a7 */ /* 0x000e64000800007f */
[----:B-1----:R-:W-:Y:S05]  /*7020*/  @!P0 BRA `(.L_x_127) ;  /* 0xfffffffc00f08947 */ /* 0x002fea000383ffff */
[----:B------:R-:W-:Y:S05]  /*7030*/  BRA `(.L_x_164) ;  /* 0xffffffec00e47947 */ /* 0x000fea000383ffff */
.L_x_128:
[----:B0-----:R0:W1:Y:S02]  /*7040*/  SYNCS.PHASECHK.TRANS64.TRYWAIT P0, [R9+URZ], R4 ;  /* 0x00000004090075a7 */ /* 0x001064000800017f */
[----:B-1----:R-:W-:Y:S05]  /*7050*/  @!P0 NANOSLEEP.SYNCS 0x989680 ;  /* 0x009896800000895d */ /* 0x002fea0003900000 */
[----:B------:R-:W1:Y:S02]  /*7060*/  @!P0 SYNCS.PHASECHK.TRANS64 P0, [R9+URZ], R4 ;  /* 0x00000004090085a7 */ /* 0x000e64000800007f */
[----:B-1----:R-:W-:Y:S05]  /*7070*/  @!P0 BRA `(.L_x_128) ;  /* 0xfffffffc00f08947 */ /* 0x002fea000383ffff */
[----:B------:R-:W-:Y:S05]  /*7080*/  BRA `(.L_x_165) ;  /* 0xffffffec00f47947 */ /* 0x000fea000383ffff */
.L_x_129:
[----:B0-----:R0:W1:Y:S02]  /*7090*/  SYNCS.PHASECHK.TRANS64.TRYWAIT P0, [R6+URZ], R5 ;  /* 0x00000005060075a7 */ /* 0x001064000800017f */
[----:B-1----:R-:W-:Y:S05]  /*70a0*/  @!P0 NANOSLEEP.SYNCS 0x989680 ;  /* 0x009896800000895d */ /* 0x002fea0003900000 */
[----:B------:R-:W1:Y:S02]  /*70b0*/  @!P0 SYNCS.PHASECHK.TRANS64 P0, [R6+URZ], R5 ;  /* 0x00000005060085a7 */ /* 0x000e64000800007f */
[----:B-1----:R-:W-:Y:S05]  /*70c0*/  @!P0 BRA `(.L_x_129) ;  /* 0xfffffffc00f08947 */ /* 0x002fea000383ffff */
[----:B------:R-:W-:Y:S05]  /*70d0*/  BRA `(.L_x_166) ;  /* 0xfffffff000047947 */ /* 0x000fea000383ffff */
.L_x_130:
[----:B0-----:R0:W1:Y:S02]  /*70e0*/  SYNCS.PHASECHK.TRANS64.TRYWAIT P0, [R9+URZ], R4 ;  /* 0x00000004090075a7 */ /* 0x001064000800017f */
[----:B-1----:R-:W-:Y:S05]  /*70f0*/  @!P0 NANOSLEEP.SYNCS 0x989680 ;  /* 0x009896800000895d */ /* 0x002fea0003900000 */
[----:B------:R-:W1:Y:S02]  /*7100*/  @!P0 SYNCS.PHASECHK.TRANS64 P0, [R9+URZ], R4 ;  /* 0x00000004090085a7 */ /* 0x000e64000800007f */
[----:B-1----:R-:W-:Y:S05]  /*7110*/  @!P0 BRA `(.L_x_130) ;  /* 0xfffffffc00f08947 */ /* 0x002fea000383ffff */
[----:B------:R-:W-:Y:S05]  /*7120*/  BRA `(.L_x_167) ;  /* 0xfffffff000147947 */ /* 0x000fea000383ffff */
.L_x_131:
[----:B0-----:R0:W1:Y:S02]  /*7130*/  SYNCS.PHASECHK.TRANS64.TRYWAIT P0, [R6+URZ], R5 ;  /* 0x00000005060075a7 */ /* 0x001064000800017f */
[----:B-1----:R-:W-:Y:S05]  /*7140*/  @!P0 NANOSLEEP.SYNCS 0x989680 ;  /* 0x009896800000895d */ /* 0x002fea0003900000 */
[----:B------:R-:W1:Y:S02]  /*7150*/  @!P0 SYNCS.PHASECHK.TRANS64 P0, [R6+URZ], R5 ;  /* 0x00000005060085a7 */ /* 0x000e64000800007f */
[----:B-1----:R-:W-:Y:S05]  /*7160*/  @!P0 BRA `(.L_x_131) ;  /* 0xfffffffc00f08947 */ /* 0x002fea000383ffff */
[----:B------:R-:W-:Y:S05]  /*7170*/  BRA `(.L_x_168) ;  /* 0xfffffff000247947 */ /* 0x000fea000383ffff */
.L_x_132:
[----:B0-----:R0:W1:Y:S02]  /*7180*/  SYNCS.PHASECHK.TRANS64.TRYWAIT P0, [R9+URZ], R4 ;  /* 0x00000004090075a7 */ /* 0x001064000800017f */
[----:B-1----:R-:W-:Y:S05]  /*7190*/  @!P0 NANOSLEEP.SYNCS 0x989680 ;  /* 0x009896800000895d */ /* 0x002fea0003900000 */
[----:B------:R-:W1:Y:S02]  /*71a0*/  @!P0 SYNCS.PHASECHK.TRANS64 P0, [R9+URZ], R4 ;  /* 0x00000004090085a7 */ /* 0x000e64000800007f */
[----:B-1----:R-:W-:Y:S05]  /*71b0*/  @!P0 BRA `(.L_x_132) ;  /* 0xfffffffc00f08947 */ /* 0x002fea000383ffff */
[----:B------:R-:W-:Y:S05]  /*71c0*/  BRA `(.L_x_169) ;  /* 0xfffffff000347947 */ /* 0x000fea000383ffff */
.L_x_133:
[----:B0-----:R0:W1:Y:S02]  /*71d0*/  SYNCS.PHASECHK.TRANS64.TRYWAIT P0, [R6+URZ], R5 ;  /* 0x00000005060075a7 */ /* 0x001064000800017f */
[----:B-1----:R-:W-:Y:S05]  /*71e0*/  @!P0 NANOSLEEP.SYNCS 0x989680 ;  /* 0x009896800000895d */ /* 0x002fea0003900000 */
[----:B------:R-:W1:Y:S02]  /*71f0*/  @!P0 SYNCS.PHASECHK.TRANS64 P0, [R6+URZ], R5 ;  /* 0x00000005060085a7 */ /* 0x000e64000800007f */
[----:B-1----:R-:W-:Y:S05]  /*7200*/  @!P0 BRA `(.L_x_133) ;  /* 0xfffffffc00f08947 */ /* 0x002fea000383ffff */
[----:B------:R-:W-:Y:S05]  /*7210*/  BRA `(.L_x_170) ;  /* 0xfffffff000447947 */ /* 0x000fea000383ffff */
.L_x_134:
[----:B0-----:R0:W1:Y:S02]  /*7220*/  SYNCS.PHASECHK.TRANS64.TRYWAIT P0, [R9+URZ], R4 ;  /* 0x00000004090075a7 */ /* 0x001064000800017f */
[----:B-1----:R-:W-:Y:S05]  /*7230*/  @!P0 NANOSLEEP.SYNCS 0x989680 ;  /* 0x009896800000895d */ /* 0x002fea0003900000 */
[----:B------:R-:W1:Y:S02]  /*7240*/  @!P0 SYNCS.PHASECHK.TRANS64 P0, [R9+URZ], R4 ;  /* 0x00000004090085a7 */ /* 0x000e64000800007f */
[----:B-1----:R-:W-:Y:S05]  /*7250*/  @!P0 BRA `(.L_x_134) ;  /* 0xfffffffc00f08947 */ /* 0x002fea000383ffff */
[----:B------:R-:W-:Y:S05]  /*7260*/  BRA `(.L_x_171) ;  /* 0xfffffff000547947 */ /* 0x000fea000383ffff */
.L_x_135:
[----:B0-----:R0:W1:Y:S02]  /*7270*/  SYNCS.PHASECHK.TRANS64.TRYWAIT P0, [R6+URZ], R5 ;  /* 0x00000005060075a7 */ /* 0x001064000800017f */
[----:B-1----:R-:W-:Y:S05]  /*7280*/  @!P0 NANOSLEEP.SYNCS 0x989680 ;  /* 0x009896800000895d */ /* 0x002fea0003900000 */
[----:B------:R-:W1:Y:S02]  /*7290*/  @!P0 SYNCS.PHASECHK.TRANS64 P0, [R6+URZ], R5 ;  /* 0x00000005060085a7 */ /* 0x000e64000800007f */
[----:B-1----:R-:W-:Y:S05]  /*72a0*/  @!P0 BRA `(.L_x_135) ;  /* 0xfffffffc00f08947 */ /* 0x002fea000383ffff */
[----:B------:R-:W-:Y:S05]  /*72b0*/  BRA `(.L_x_172) ;  /* 0xfffffff000647947 */ /* 0x000fea000383ffff */
.L_x_136:
[----:B0-----:R0:W1:Y:S02]  /*72c0*/  SYNCS.PHASECHK.TRANS64.TRYWAIT P0, [R9+URZ], R4 ;  /* 0x00000004090075a7 */ /* 0x001064000800017f */
[----:B-1----:R-:W-:Y:S05]  /*72d0*/  @!P0 NANOSLEEP.SYNCS 0x989680 ;  /* 0x009896800000895d */ /* 0x002fea0003900000 */
[----:B------:R-:W1:Y:S02]  /*72e0*/  @!P0 SYNCS.PHASECHK.TRANS64 P0, [R9+URZ], R4 ;  /* 0x00000004090085a7 */ /* 0x000e64000800007f */
[----:B-1----:R-:W-:Y:S05]  /*72f0*/  @!P0 BRA `(.L_x_136) ;  /* 0xfffffffc00f08947 */ /* 0x002fea000383ffff */
[----:B------:R-:W-:Y:S05]  /*7300*/  BRA `(.L_x_173) ;  /* 0xfffffff000747947 */ /* 0x000fea000383ffff */
.L_x_137:
[----:B0-----:R0:W1:Y:S02]  /*7310*/  SYNCS.PHASECHK.TRANS64.TRYWAIT P0, [R6+URZ], R5 ;  /* 0x00000005060075a7 */ /* 0x001064000800017f */
[----:B-1----:R-:W-:Y:S05]  /*7320*/  @!P0 NANOSLEEP.SYNCS 0x989680 ;  /* 0x009896800000895d */ /* 0x002fea0003900000 */
[----:B------:R-:W1:Y:S02]  /*7330*/  @!P0 SYNCS.PHASECHK.TRANS64 P0, [R6+URZ], R5 ;  /* 0x00000005060085a7 */ /* 0x000e64000800007f */
[----:B-1----:R-:W-:Y:S05]  /*7340*/  @!P0 BRA `(.L_x_137) ;  /* 0xfffffffc00f08947 */ /* 0x002fea000383ffff */
[----:B------:R-:W-:Y:S05]  /*7350*/  BRA `(.L_x_174) ;  /* 0xfffffff000847947 */ /* 0x000fea000383ffff */
.L_x_138:
[----:B0-----:R0:W1:Y:S02]  /*7360*/  SYNCS.PHASECHK.TRANS64.TRYWAIT P0, [R9+URZ], R4 ;  /* 0x00000004090075a7 */ /* 0x001064000800017f */
[----:B-1----:R-:W-:Y:S05]  /*7370*/  @!P0 NANOSLEEP.SYNCS 0x989680 ;  /* 0x009896800000895d */ /* 0x002fea0003900000 */
[----:B------:R-:W1:Y:S02]  /*7380*/  @!P0 SYNCS.PHASECHK.TRANS64 P0, [R9+URZ], R4 ;  /* 0x00000004090085a7 */ /* 0x000e64000800007f */
[----:B-1----:R-:W-:Y:S05]  /*7390*/  @!P0 BRA `(.L_x_138) ;  /* 0xfffffffc00f08947 */ /* 0x002fea000383ffff */
[----:B------:R-:W-:Y:S05]  /*73a0*/  BRA `(.L_x_175) ;  /* 0xfffffff000947947 */ /* 0x000fea000383ffff */
.L_x_139:
[----:B0-----:R0:W1:Y:S02]  /*73b0*/  SYNCS.PHASECHK.TRANS64.TRYWAIT P0, [R6+URZ], R5 ;  /* 0x00000005060075a7 */ /* 0x001064000800017f */
[----:B-1----:R-:W-:Y:S05]  /*73c0*/  @!P0 NANOSLEEP.SYNCS 0x989680 ;  /* 0x009896800000895d */ /* 0x002fea0003900000 */
[----:B------:R-:W1:Y:S02]  /*73d0*/  @!P0 SYNCS.PHASECHK.TRANS64 P0, [R6+URZ], R5 ;  /* 0x00000005060085a7 */ /* 0x000e64000800007f */
[----:B-1----:R-:W-:Y:S05]  /*73e0*/  @!P0 BRA `(.L_x_139) ;  /* 0xfffffffc00f08947 */ /* 0x002fea000383ffff */
[----:B------:R-:W-:Y:S05]  /*73f0*/  BRA `(.L_x_176) ;  /* 0xfffffff000a47947 */ /* 0x000fea000383ffff */
.L_x_140:
[----:B0-----:R0:W1:Y:S02]  /*7400*/  SYNCS.PHASECHK.TRANS64.TRYWAIT P0, [R9+URZ], R4 ;  /* 0x00000004090075a7 */ /* 0x001064000800017f */
[----:B-1----:R-:W-:Y:S05]  /*7410*/  @!P0 NANOSLEEP.SYNCS 0x989680 ;  /* 0x009896800000895d */ /* 0x002fea0003900000 */
[----:B------:R-:W1:Y:S02]  /*7420*/  @!P0 SYNCS.PHASECHK.TRANS64 P0, [R9+URZ], R4 ;  /* 0x00000004090085a7 */ /* 0x000e64000800007f */
[----:B-1----:R-:W-:Y:S05]  /*7430*/  @!P0 BRA `(.L_x_140) ;  /* 0xfffffffc00f08947 */ /* 0x002fea000383ffff */
[----:B------:R-:W-:Y:S05]  /*7440*/  BRA `(.L_x_177) ;  /* 0xfffffff000b47947 */ /* 0x000fea000383ffff */
.L_x_141:
[----:B0-----:R0:W1:Y:S02]  /*7450*/  SYNCS.PHASECHK.TRANS64.TRYWAIT P0, [R6+URZ], R5 ;  /* 0x00000005060075a7 */ /* 0x001064000800017f */
[----:B-1----:R-:W-:Y:S05]  /*7460*/  @!P0 NANOSLEEP.SYNCS 0x989680 ;  /* 0x009896800000895d */ /* 0x002fea0003900000 */
[----:B------:R-:W1:Y:S02]  /*7470*/  @!P0 SYNCS.PHASECHK.TRANS64 P0, [R6+URZ], R5 ;  /* 0x00000005060085a7 */ /* 0x000e64000800007f */
[----:B-1----:R-:W-:Y:S05]  /*7480*/  @!P0 BRA `(.L_x_141) ;  /* 0xfffffffc00f08947 */ /* 0x002fea000383ffff */
[----:B------:R-:W-:Y:S05]  /*7490*/  BRA `(.L_x_178) ;  /* 0xfffffff000c47947 */ /* 0x000fea000383ffff */
.L_x_142:
[----:B0-----:R0:W1:Y:S02]  /*74a0*/  SYNCS.PHASECHK.TRANS64.TRYWAIT P0, [R9+URZ], R4 ;  /* 0x00000004090075a7 */ /* 0x001064000800017f */
[----:B-1----:R-:W-:Y:S05]  /*74b0*/  @!P0 NANOSLEEP.SYNCS 0x989680 ;  /* 0x009896800000895d */ /* 0x002fea0003900000 */
[----:B------:R-:W1:Y:S02]  /*74c0*/  @!P0 SYNCS.PHASECHK.TRANS64 P0, [R9+URZ], R4 ;  /* 0x00000004090085a7 */ /* 0x000e64000800007f */
[----:B-1----:R-:W-:Y:S05]  /*74d0*/  @!P0 BRA `(.L_x_142) ;  /* 0xfffffffc00f08947 */ /* 0x002fea000383ffff */
[----:B------:R-:W-:Y:S05]  /*74e0*/  BRA `(.L_x_179) ;  /* 0xfffffff000d47947 */ /* 0x000fea000383ffff */
.L_x_143:
[----:B0-----:R0:W1:Y:S02]  /*74f0*/  SYNCS.PHASECHK.TRANS64.TRYWAIT P0, [R6+URZ], R5 ;  /* 0x00000005060075a7 */ /* 0x001064000800017f */
[----:B-1----:R-:W-:Y:S05]  /*7500*/  @!P0 NANOSLEEP.SYNCS 0x989680 ;  /* 0x009896800000895d */ /* 0x002fea0003900000 */
[----:B------:R-:W1:Y:S02]  /*7510*/  @!P0 SYNCS.PHASECHK.TRANS64 P0, [R6+URZ], R5 ;  /* 0x00000005060085a7 */ /* 0x000e64000800007f */
[----:B-1----:R-:W-:Y:S05]  /*7520*/  @!P0 BRA `(.L_x_143) ;  /* 0xfffffffc00f08947 */ /* 0x002fea000383ffff */
[----:B------:R-:W-:Y:S05]  /*7530*/  BRA `(.L_x_180) ;  /* 0xfffffff000e47947 */ /* 0x000fea000383ffff */
.L_x_144:
[----:B0-----:R0:W1:Y:S02]  /*7540*/  SYNCS.PHASECHK.TRANS64.TRYWAIT P0, [R9+URZ], R4 ;  /* 0x00000004090075a7 */ /* 0x001064000800017f */
[----:B-1----:R-:W-:Y:S05]  /*7550*/  @!P0 NANOSLEEP.SYNCS 0x989680 ;  /* 0x009896800000895d */ /* 0x002fea0003900000 */
[----:B------:R-:W1:Y:S02]  /*7560*/  @!P0 SYNCS.PHASECHK.TRANS64 P0, [R9+URZ], R4 ;  /* 0x00000004090085a7 */ /* 0x000e64000800007f */
[----:B-1----:R-:W-:Y:S05]  /*7570*/  @!P0 BRA `(.L_x_144) ;  /* 0xfffffffc00f08947 */ /* 0x002fea000383ffff */
[----:B------:R-:W-:Y:S05]  /*7580*/  BRA `(.L_x_181) ;  /* 0xfffffff000f47947 */ /* 0x000fea000383ffff */
.L_x_145:
[----:B0-----:R0:W1:Y:S02]  /*7590*/  SYNCS.PHASECHK.TRANS64.TRYWAIT P0, [R6+URZ], R5 ;  /* 0x00000005060075a7 */ /* 0x001064000800017f */
[----:B-1----:R-:W-:Y:S05]  /*75a0*/  @!P0 NANOSLEEP.SYNCS 0x989680 ;  /* 0x009896800000895d */ /* 0x002fea0003900000 */
[----:B------:R-:W1:Y:S02]  /*75b0*/  @!P0 SYNCS.PHASECHK.TRANS64 P0, [R6+URZ], R5 ;  /* 0x00000005060085a7 */ /* 0x000e64000800007f */
[----:B-1----:R-:W-:Y:S05]  /*75c0*/  @!P0 BRA `(.L_x_145) ;  /* 0xfffffffc00f08947 */ /* 0x002fea000383ffff */
[----:B------:R-:W-:Y:S05]  /*75d0*/  BRA `(.L_x_182) ;  /* 0xfffffff400047947 */ /* 0x000fea000383ffff */
.L_x_146:
[----:B0-----:R0:W1:Y:S02]  /*75e0*/  SYNCS.PHASECHK.TRANS64.TRYWAIT P0, [R9+URZ], R4 ;  /* 0x00000004090075a7 */ /* 0x001064000800017f */
[----:B-1----:R-:W-:Y:S05]  /*75f0*/  @!P0 NANOSLEEP.SYNCS 0x989680 ;  /* 0x009896800000895d */ /* 0x002fea0003900000 */
[----:B------:R-:W1:Y:S02]  /*7600*/  @!P0 SYNCS.PHASECHK.TRANS64 P0, [R9+URZ], R4 ;  /* 0x00000004090085a7 */ /* 0x000e64000800007f */
[----:B-1----:R-:W-:Y:S05]  /*7610*/  @!P0 BRA `(.L_x_146) ;  /* 0xfffffffc00f08947 */ /* 0x002fea000383ffff */
[----:B------:R-:W-:Y:S05]  /*7620*/  BRA `(.L_x_183) ;  /* 0xfffffff400147947 */ /* 0x000fea000383ffff */
.L_x_147:
[----:B-1----:R1:W2:Y:S02]  /*7630*/  SYNCS.PHASECHK.TRANS64.TRYWAIT P0, [R6+URZ], R5 ;  /* 0x00000005060075a7 */ /* 0x0022a4000800017f */
[----:B--2---:R-:W-:Y:S05]  /*7640*/  @!P0 NANOSLEEP.SYNCS 0x989680 ;  /* 0x009896800000895d */ /* 0x004fea0003900000 */
[----:B------:R-:W2:Y:S02]  /*7650*/  @!P0 SYNCS.PHASECHK.TRANS64 P0, [R6+URZ], R5 ;  /* 0x00000005060085a7 */ /* 0x000ea4000800007f */
[----:B--2---:R-:W-:Y:S05]  /*7660*/  @!P0 BRA `(.L_x_147) ;  /* 0xfffffffc00f08947 */ /* 0x004fea000383ffff */
[----:B------:R-:W-:Y:S05]  /*7670*/  BRA `(.L_x_184) ;  /* 0xfffffff4001c7947 */ /* 0x000fea000383ffff */
.L_x_185:
[----:B------:R-:W-:-:S00]  /*7680*/  BRA `(.L_x_185) ;  /* 0xfffffffc00fc7947 */ /* 0x000fc0000383ffff */
[----:B------:R-:W-:-:S00]  /*7690*/  NOP ;  /* 0x0000000000007918 */ /* 0x000fc00000000000 */
        /* <DEDUP_REMOVED lines=14> */
.L_x_186:


//--------------------- .nv.global.init           --------------------------
	.section	.nv.global.init,"aw",@progbits
.nv.global.init:
	.type		$str$22,@object
	.size		$str$22,($str$23 - $str$22)
$str$22:
        /*0000*/ 	.byte	0x6b, 0x5f, 0x74, 0x69, 0x6c, 0x65, 0x5f, 0x63, 0x6f, 0x75, 0x6e, 0x74, 0x20, 0x3e, 0x3d, 0x20
        /*0010*/ 	.byte	0x31, 0x00
	.type		$str$23,@object
	.size		$str$23,(__unnamed_1 - $str$23)
$str$23:
        /*0012*/ 	.byte	0x2f, 0x74, 0x6d, 0x70, 0x2f, 0x63, 0x75, 0x74, 0x6c, 0x61, 0x73, 0x73, 0x5f, 0x73, 0x77, 0x65
        /*0022*/ 	.byte	0x65, 0x70, 0x5f, 0x73, 0x72, 0x63, 0x2f, 0x69, 0x6e, 0x63, 0x6c, 0x75, 0x64, 0x65, 0x2f, 0x63
        /*0032*/ 	.byte	0x75, 0x74, 0x6c, 0x61, 0x73, 0x73, 0x2f, 0x67, 0x65, 0x6d, 0x6d, 0x2f, 0x63, 0x6f, 0x6c, 0x6c
        /*0042*/ 	.byte	0x65, 0x63, 0x74, 0x69, 0x76, 0x65, 0x2f, 0x73, 0x6d, 0x39, 0x30, 0x5f, 0x6d, 0x6d, 0x61, 0x5f
        /*0052*/ 	.byte	0x74, 0x6d, 0x61, 0x5f, 0x67, 0x6d, 0x6d, 0x61, 0x5f, 0x73, 0x73, 0x5f, 0x77, 0x61, 0x72, 0x70
        /*0062*/ 	.byte	0x73, 0x70, 0x65, 0x63, 0x69, 0x61, 0x6c, 0x69, 0x7a, 0x65, 0x64, 0x2e, 0x68, 0x70, 0x70, 0x00
	.type		__unnamed_1,@object
	.size		__unnamed_1,(.L_0 - __unnamed_1)
__unnamed_1:
        /*0072*/ 	.byte	0x76, 0x6f, 0x69, 0x64, 0x20, 0x63, 0x75, 0x74, 0x6c, 0x61, 0x73, 0x73, 0x3a, 0x3a, 0x67, 0x65
        /* <DEDUP_REMOVED lines=180> */
        /*0bc2*/ 	.byte	0x64, 0x65, 0x6e, 0x74, 0x69, 0x74, 0x79, 0x5d, 0x00
.L_0:


//--------------------- .nv.shared._ZN7cutlass13device_kernelINS_4gemm6kernel13GemmUniversalIN4cute5tupleIJiiiiEEENS1_10collective13CollectiveMmaINS1_34MainloopSm90TmaGmmaWarpSpecializedILi28ENS5_IJNS4_1CILi8EEENSA_ILi1EEESC_EEENS1_32KernelTmaWarpSpecializedPingpongEEENS5_IJNSA_ILi64EEESG_NSA_ILi32EEEEEENS_10bfloat16_tENS5_IJlSC_lEEESJ_SK_NS4_8TiledMMAINS4_8MMA_AtomIJNS4_4SM904GMMA27MMA_64x64x16_F32BF16BF16_SSILNSO_5MajorE0ELSQ_0ELNSO_7ScaleInE1ELSR_1EEEEEENS4_6LayoutINS5_IJSC_SC_SC_EEENS5_IJNSA_ILi0EEESW_SW_EEEEENS5_IJNS4_10UnderscoreESZ_SZ_EEEEENS4_13SM90_TMA_LOADENS4_14ComposedLayoutINS4_7SwizzleILi2ELi4ELi3EEENS4_18smem_ptr_flag_bitsILi16EEENSU_INS5_IJSB_SH_EEENS5_IJSH_SC_EEEEEEEvNS4_8identityENS4_23SM90_TMA_LOAD_MULTICASTES1B_vS1C_EENS_8epilogue10collective6detail29Sm90TmaWarpSpecializedAdapterINS1G_15DefaultEpilogueISJ_SK_SK_NS1F_6thread17LinearCombinationISJ_Li1EffLNS1K_9ScaleType4KindE0ELNS_15FloatRoundStyleE2ESJ_EENS1_15EpilogueDefaultEEEEEvvEEEEvNT_6ParamsE --------------------------
	.section	.nv.shared._ZN7cutlass13device_kernelINS_4gemm6kernel13GemmUniversalIN4cute5tupleIJiiiiEEENS1_10collective13CollectiveMmaINS1_34MainloopSm90TmaGmmaWarpSpecializedILi28ENS5_IJNS4_1CILi8EEENSA_ILi1EEESC_EEENS1_32KernelTmaWarpSpecializedPingpongEEENS5_IJNSA_ILi64EEESG_NSA_ILi32EEEEEENS_10bfloat16_tENS5_IJlSC_lEEESJ_SK_NS4_8TiledMMAINS4_8MMA_AtomIJNS4_4SM904GMMA27MMA_64x64x16_F32BF16BF16_SSILNSO_5MajorE0ELSQ_0ELNSO_7ScaleInE1ELSR_1EEEEEENS4_6LayoutINS5_IJSC_SC_SC_EEENS5_IJNSA_ILi0EEESW_SW_EEEEENS5_IJNS4_10UnderscoreESZ_SZ_EEEEENS4_13SM90_TMA_LOADENS4_14ComposedLayoutINS4_7SwizzleILi2ELi4ELi3EEENS4_18smem_ptr_flag_bitsILi16EEENSU_INS5_IJSB_SH_EEENS5_IJSH_SC_EEEEEEEvNS4_8identityENS4_23SM90_TMA_LOAD_MULTICASTES1B_vS1C_EENS_8epilogue10collective6detail29Sm90TmaWarpSpecializedAdapterINS1G_15DefaultEpilogueISJ_SK_SK_NS1F_6thread17LinearCombinationISJ_Li1EffLNS1K_9ScaleType4KindE0ELNS_15FloatRoundStyleE2ESJ_EENS1_15EpilogueDefaultEEEEEvvEEEEvNT_6ParamsE,"aw",@nobits
	.sectionflags	@""
	.align	16
	.zero		1024


//--------------------- .nv.shared.reserved.0     --------------------------
	.section	.nv.shared.reserved.0,"aw",@nobits
	.weak		__nv_reservedSMEM_offset_0_alias
	.size		__nv_reservedSMEM_offset_0_alias, 0, 0
	.other		__nv_reservedSMEM_offset_0_alias,@"STO_CUDA_RESERVED_SHARED STV_DEFAULT"
__nv_reservedSMEM_offset_0_alias:
	.zero		0


//--------------------- .nv.global                --------------------------
	.section	.nv.global,"aw",@nobits
.nv.global:
	.type		_ZN40_INTERNAL_b4e0c114_4_k_cu_62005804_293444cute1_E,@object
	.size		_ZN40_INTERNAL_b4e0c114_4_k_cu_62005804_293444cute1_E,(_ZN40_INTERNAL_b4e0c114_4_k_cu_62005804_293444cuda3std3__45__cpo6cbeginE - _ZN40_INTERNAL_b4e0c114_4_k_cu_62005804_293444cute1_E)
_ZN40_INTERNAL_b4e0c114_4_k_cu_62005804_293444cute1_E:
	.zero		1
	.type		_ZN40_INTERNAL_b4e0c114_4_k_cu_62005804_293444cuda3std3__45__cpo6cbeginE,@object
	.size		_ZN40_INTERNAL_b4e0c114_4_k_cu_62005804_293444cuda3std3__45__cpo6cbeginE,(_ZN40_INTERNAL_b4e0c114_4_k_cu_62005804_293444cuda3std3__48in_placeE - _ZN40_INTERNAL_b4e0c114_4_k_cu_62005804_293444cuda3std3__45__cpo6cbeginE)
_ZN40_INTERNAL_b4e0c114_4_k_cu_62005804_293444cuda3std3__45__cpo6cbeginE:
	.zero		1
	.type		_ZN40_INTERNAL_b4e0c114_4_k_cu_62005804_293444cuda3std3__48in_placeE,@object
	.size		_ZN40_INTERNAL_b4e0c114_4_k_cu_62005804_293444cuda3std3__48in_placeE,(_ZN40_INTERNAL_b4e0c114_4_k_cu_62005804_293444cuda3std6ranges3__45__cpo9iter_moveE - _ZN40_INTERNAL_b4e0c114_4_k_cu_62005804_293444cuda3std3__48in_placeE)
_ZN40_INTERNAL_b4e0c114_4_k_cu_62005804_293444cuda3std3__48in_placeE:
	.zero		1
	.type		_ZN40_INTERNAL_b4e0c114_4_k_cu_62005804_293444cuda3std6ranges3__45__cpo9iter_moveE,@object
	.size		_ZN40_INTERNAL_b4e0c114_4_k_cu_62005804_293444cuda3std6ranges3__45__cpo9iter_moveE,(_ZN40_INTERNAL_b4e0c114_4_k_cu_62005804_293444cuda3std3__45__cpo5beginE - _ZN40_INTERNAL_b4e0c114_4_k_cu_62005804_293444cuda3std6ranges3__45__cpo9iter_moveE)
_ZN40_INTERNAL_b4e0c114_4_k_cu_62005804_293444cuda3std6ranges3__45__cpo9iter_moveE:
	.zero		1
	.type		_ZN40_INTERNAL_b4e0c114_4_k_cu_62005804_293444cuda3std3__45__cpo5beginE,@object
	.size		_ZN40_INTERNAL_b4e0c114_4_k_cu_62005804_293444cuda3std3__45__cpo5beginE,(_ZN40_INTERNAL_b4e0c114_4_k_cu_62005804_293444cuda3std3__442_GLOBAL__N__b4e0c114_4_k_cu_62005804_293446ignoreE - _ZN40_INTERNAL_b4e0c114_4_k_cu_62005804_293444cuda3std3__45__cpo5beginE)
_ZN40_INTERNAL_b4e0c114_4_k_cu_62005804_293444cuda3std3__45__cpo5beginE:
	.zero		1
	.type		_ZN40_INTERNAL_b4e0c114_4_k_cu_62005804_293444cuda3std3__442_GLOBAL__N__b4e0c114_4_k_cu_62005804_293446ignoreE,@object
	.size		_ZN40_INTERNAL_b4e0c114_4_k_cu_62005804_293444cuda3std3__442_GLOBAL__N__b4e0c114_4_k_cu_62005804_293446ignoreE,(_ZN40_INTERNAL_b4e0c114_4_k_cu_62005804_293444cute7productE - _ZN40_INTERNAL_b4e0c114_4_k_cu_62005804_293444cuda3std3__442_GLOBAL__N__b4e0c114_4_k_cu_62005804_293446ignoreE)
_ZN40_INTERNAL_b4e0c114_4_k_cu_62005804_293444cuda3std3__442_GLOBAL__N__b4e0c114_4_k_cu_62005804_293446ignoreE:
	.zero		1
	.type		_ZN40_INTERNAL_b4e0c114_4_k_cu_62005804_293444cute7productE,@object
	.size		_ZN40_INTERNAL_b4e0c114_4_k_cu_62005804_293444cute7productE,(_ZN40_INTERNAL_b4e0c114_4_k_cu_62005804_293444cuda3std3__45__cpo3endE - _ZN40_INTERNAL_b4e0c114_4_k_cu_62005804_293444cute7productE)
_ZN40_INTERNAL_b4e0c114_4_k_cu_62005804_293444cute7productE:
	.zero		1
	.type		_ZN40_INTERNAL_b4e0c114_4_k_cu_62005804_293444cuda3std3__45__cpo3endE,@object
	.size		_ZN40_INTERNAL_b4e0c114_4_k_cu_62005804_293444cuda3std3__45__cpo3endE,(_ZN40_INTERNAL_b4e0c114_4_k_cu_62005804_293444cuda3std3__419piecewise_constructE - _ZN40_INTERNAL_b4e0c114_4_k_cu_62005804_293444cuda3std3__45__cpo3endE)
_ZN40_INTERNAL_b4e0c114_4_k_cu_62005804_293444cuda3std3__45__cpo3endE:
	.zero		1
	.type		_ZN40_INTERNAL_b4e0c114_4_k_cu_62005804_293444cuda3std3__419piecewise_constructE,@object
	.size		_ZN40_INTERNAL_b4e0c114_4_k_cu_62005804_293444cuda3std3__419piecewise_constructE,(_ZN40_INTERNAL_b4e0c114_4_k_cu_62005804_293444cuda3std3__45__cpo4cendE - _ZN40_INTERNAL_b4e0c114_4_k_cu_62005804_293444cuda3std3__419piecewise_constructE)
_ZN40_INTERNAL_b4e0c114_4_k_cu_62005804_293444cuda3std3__419piecewise_constructE:
	.zero		1
	.type		_ZN40_INTERNAL_b4e0c114_4_k_cu_62005804_293444cuda3std3__45__cpo4cendE,@object
	.size		_ZN40_INTERNAL_b4e0c114_4_k_cu_62005804_293444cuda3std3__45__cpo4cendE,(_ZN40_INTERNAL_b4e0c114_4_k_cu_62005804_293444cuda3std6ranges3__45__cpo4swapE - _ZN40_INTERNAL_b4e0c114_4_k_cu_62005804_293444cuda3std3__45__cpo4cendE)
_ZN40_INTERNAL_b4e0c114_4_k_cu_62005804_293444cuda3std3__45__cpo4cendE:
	.zero		1
	.type		_ZN40_INTERNAL_b4e0c114_4_k_cu_62005804_293444cuda3std6ranges3__45__cpo4swapE,@object
	.size		_ZN40_INTERNAL_b4e0c114_4_k_cu_62005804_293444cuda3std6ranges3__45__cpo4swapE,(.L_8 - _ZN40_INTERNAL_b4e0c114_4_k_cu_62005804_293444cuda3std6ranges3__45__cpo4swapE)
_ZN40_INTERNAL_b4e0c114_4_k_cu_62005804_293444cuda3std6ranges3__45__cpo4swapE:
	.zero		1
.L_8:


//--------------------- .nv.constant0._ZN7cutlass13device_kernelINS_4gemm6kernel13GemmUniversalIN4cute5tupleIJiiiiEEENS1_10collective13CollectiveMmaINS1_34MainloopSm90TmaGmmaWarpSpecializedILi28ENS5_IJNS4_1CILi8EEENSA_ILi1EEESC_EEENS1_32KernelTmaWarpSpecializedPingpongEEENS5_IJNSA_ILi64EEESG_NSA_ILi32EEEEEENS_10bfloat16_tENS5_IJlSC_lEEESJ_SK_NS4_8TiledMMAINS4_8MMA_AtomIJNS4_4SM904GMMA27MMA_64x64x16_F32BF16BF16_SSILNSO_5MajorE0ELSQ_0ELNSO_7ScaleInE1ELSR_1EEEEEENS4_6LayoutINS5_IJSC_SC_SC_EEENS5_IJNSA_ILi0EEESW_SW_EEEEENS5_IJNS4_10UnderscoreESZ_SZ_EEEEENS4_13SM90_TMA_LOADENS4_14ComposedLayoutINS4_7SwizzleILi2ELi4ELi3EEENS4_18smem_ptr_flag_bitsILi16EEENSU_INS5_IJSB_SH_EEENS5_IJSH_SC_EEEEEEEvNS4_8identityENS4_23SM90_TMA_LOAD_MULTICASTES1B_vS1C_EENS_8epilogue10collective6detail29Sm90TmaWarpSpecializedAdapterINS1G_15DefaultEpilogueISJ_SK_SK_NS1F_6thread17LinearCombinationISJ_Li1EffLNS1K_9ScaleType4KindE0ELNS_15FloatRoundStyleE2ESJ_EENS1_15EpilogueDefaultEEEEEvvEEEEvNT_6ParamsE --------------------------
	.section	.nv.constant0._ZN7cutlass13device_kernelINS_4gemm6kernel13GemmUniversalIN4cute5tupleIJiiiiEEENS1_10collective13CollectiveMmaINS1_34MainloopSm90TmaGmmaWarpSpecializedILi28ENS5_IJNS4_1CILi8EEENSA_ILi1EEESC_EEENS1_32KernelTmaWarpSpecializedPingpongEEENS5_IJNSA_ILi64EEESG_NSA_ILi32EEEEEENS_10bfloat16_tENS5_IJlSC_lEEESJ_SK_NS4_8TiledMMAINS4_8MMA_AtomIJNS4_4SM904GMMA27MMA_64x64x16_F32BF16BF16_SSILNSO_5MajorE0ELSQ_0ELNSO_7ScaleInE1ELSR_1EEEEEENS4_6LayoutINS5_IJSC_SC_SC_EEENS5_IJNSA_ILi0EEESW_SW_EEEEENS5_IJNS4_10UnderscoreESZ_SZ_EEEEENS4_13SM90_TMA_LOADENS4_14ComposedLayoutINS4_7SwizzleILi2ELi4ELi3EEENS4_18smem_ptr_flag_bitsILi16EEENSU_INS5_IJSB_SH_EEENS5_IJSH_SC_EEEEEEEvNS4_8identityENS4_23SM90_TMA_LOAD_MULTICASTES1B_vS1C_EENS_8epilogue10collective6detail29Sm90TmaWarpSpecializedAdapterINS1G_15DefaultEpilogueISJ_SK_SK_NS1F_6thread17LinearCombinationISJ_Li1EffLNS1K_9ScaleType4KindE0ELNS_15FloatRoundStyleE2ESJ_EENS1_15EpilogueDefaultEEEEEvvEEEEvNT_6ParamsE,"a",@progbits
	.sectionflags	@""
	.align	4
.nv.constant0._ZN7cutlass13device_kernelINS_4gemm6kernel13GemmUniversalIN4cute5tupleIJiiiiEEENS1_10collective13CollectiveMmaINS1_34MainloopSm90TmaGmmaWarpSpecializedILi28ENS5_IJNS4_1CILi8EEENSA_ILi1EEESC_EEENS1_32KernelTmaWarpSpecializedPingpongEEENS5_IJNSA_ILi64EEESG_NSA_ILi32EEEEEENS_10bfloat16_tENS5_IJlSC_lEEESJ_SK_NS4_8TiledMMAINS4_8MMA_AtomIJNS4_4SM904GMMA27MMA_64x64x16_F32BF16BF16_SSILNSO_5MajorE0ELSQ_0ELNSO_7ScaleInE1ELSR_1EEEEEENS4_6LayoutINS5_IJSC_SC_SC_EEENS5_IJNSA_ILi0EEESW_SW_EEEEENS5_IJNS4_10UnderscoreESZ_SZ_EEEEENS4_13SM90_TMA_LOADENS4_14ComposedLayoutINS4_7SwizzleILi2ELi4ELi3EEENS4_18smem_ptr_flag_bitsILi16EEENSU_INS5_IJSB_SH_EEENS5_IJSH_SC_EEEEEEEvNS4_8identityENS4_23SM90_TMA_LOAD_MULTICASTES1B_vS1C_EENS_8epilogue10collective6detail29Sm90TmaWarpSpecializedAdapterINS1G_15DefaultEpilogueISJ_SK_SK_NS1F_6thread17LinearCombinationISJ_Li1EffLNS1K_9ScaleType4KindE0ELNS_15FloatRoundStyleE2ESJ_EENS1_15EpilogueDefaultEEEEEvvEEEEvNT_6ParamsE:
	.zero		1664


//--------------------- SYMBOLS --------------------------

	.type		.nv.reservedSmem.offset0,@object
	.size		.nv.reservedSmem.offset0,0x4
	.type		__assertfail,@function
